//
// Generated by NVIDIA NVVM Compiler
//
// Compiler Build ID: CL-36424714
// Cuda compilation tools, release 13.0, V13.0.88
// Based on NVVM 20.0.0
//

.version 9.0
.target sm_100
.address_size 64

	// .globl	_Z9matrixMulILi128ELi8ELi128ELi8ELi8EEvPfS0_S0_iii
// _ZZ9matrixMulILi128ELi8ELi128ELi8ELi8EEvPfS0_S0_iiiE2As has been demoted
// _ZZ9matrixMulILi128ELi8ELi128ELi8ELi8EEvPfS0_S0_iiiE2Bs has been demoted

.visible .entry _Z9matrixMulILi128ELi8ELi128ELi8ELi8EEvPfS0_S0_iii(
	.param .u64 .ptr .align 1 _Z9matrixMulILi128ELi8ELi128ELi8ELi8EEvPfS0_S0_iii_param_0,
	.param .u64 .ptr .align 1 _Z9matrixMulILi128ELi8ELi128ELi8ELi8EEvPfS0_S0_iii_param_1,
	.param .u64 .ptr .align 1 _Z9matrixMulILi128ELi8ELi128ELi8ELi8EEvPfS0_S0_iii_param_2,
	.param .u32 _Z9matrixMulILi128ELi8ELi128ELi8ELi8EEvPfS0_S0_iii_param_3,
	.param .u32 _Z9matrixMulILi128ELi8ELi128ELi8ELi8EEvPfS0_S0_iii_param_4,
	.param .u32 _Z9matrixMulILi128ELi8ELi128ELi8ELi8EEvPfS0_S0_iii_param_5
)
{
	.reg .pred 	%p<3>;
	.reg .b16 	%rs<326>;
	.reg .b32 	%r<325>;
	.reg .b32 	%f<907>;
	.reg .b64 	%rd<24>;
	// demoted variable
	.shared .align 4 .b8 _ZZ9matrixMulILi128ELi8ELi128ELi8ELi8EEvPfS0_S0_iiiE2As[4608];
	// demoted variable
	.shared .align 4 .b8 _ZZ9matrixMulILi128ELi8ELi128ELi8ELi8EEvPfS0_S0_iiiE2Bs[4096];
	ld.param.u32 	%r78, [_Z9matrixMulILi128ELi8ELi128ELi8ELi8EEvPfS0_S0_iii_param_4];
	mov.u32 	%r1, %ctaid.x;
	mov.u32 	%r2, %ctaid.y;
	mov.u32 	%r3, %tid.x;
	mov.u32 	%r4, %tid.y;
	setp.lt.s32 	%p1, %r78, 1;
	mov.f32 	%f843, 0f00000000;
	mov.f32 	%f844, %f843;
	mov.f32 	%f845, %f843;
	mov.f32 	%f846, %f843;
	mov.f32 	%f847, %f843;
	mov.f32 	%f848, %f843;
	mov.f32 	%f849, %f843;
	mov.f32 	%f850, %f843;
	mov.f32 	%f851, %f843;
	mov.f32 	%f852, %f843;
	mov.f32 	%f853, %f843;
	mov.f32 	%f854, %f843;
	mov.f32 	%f855, %f843;
	mov.f32 	%f856, %f843;
	mov.f32 	%f857, %f843;
	mov.f32 	%f858, %f843;
	mov.f32 	%f859, %f843;
	mov.f32 	%f860, %f843;
	mov.f32 	%f861, %f843;
	mov.f32 	%f862, %f843;
	mov.f32 	%f863, %f843;
	mov.f32 	%f864, %f843;
	mov.f32 	%f865, %f843;
	mov.f32 	%f866, %f843;
	mov.f32 	%f867, %f843;
	mov.f32 	%f868, %f843;
	mov.f32 	%f869, %f843;
	mov.f32 	%f870, %f843;
	mov.f32 	%f871, %f843;
	mov.f32 	%f872, %f843;
	mov.f32 	%f873, %f843;
	mov.f32 	%f874, %f843;
	mov.f32 	%f875, %f843;
	mov.f32 	%f876, %f843;
	mov.f32 	%f877, %f843;
	mov.f32 	%f878, %f843;
	mov.f32 	%f879, %f843;
	mov.f32 	%f880, %f843;
	mov.f32 	%f881, %f843;
	mov.f32 	%f882, %f843;
	mov.f32 	%f883, %f843;
	mov.f32 	%f884, %f843;
	mov.f32 	%f885, %f843;
	mov.f32 	%f886, %f843;
	mov.f32 	%f887, %f843;
	mov.f32 	%f888, %f843;
	mov.f32 	%f889, %f843;
	mov.f32 	%f890, %f843;
	mov.f32 	%f891, %f843;
	mov.f32 	%f892, %f843;
	mov.f32 	%f893, %f843;
	mov.f32 	%f894, %f843;
	mov.f32 	%f895, %f843;
	mov.f32 	%f896, %f843;
	mov.f32 	%f897, %f843;
	mov.f32 	%f898, %f843;
	mov.f32 	%f899, %f843;
	mov.f32 	%f900, %f843;
	mov.f32 	%f901, %f843;
	mov.f32 	%f902, %f843;
	mov.f32 	%f903, %f843;
	mov.f32 	%f904, %f843;
	mov.f32 	%f905, %f843;
	mov.f32 	%f906, %f843;
	@%p1 bra 	$L__BB0_3;
	ld.param.u32 	%r319, [_Z9matrixMulILi128ELi8ELi128ELi8ELi8EEvPfS0_S0_iii_param_5];
	ld.param.u32 	%r317, [_Z9matrixMulILi128ELi8ELi128ELi8ELi8EEvPfS0_S0_iii_param_4];
	shl.b32 	%r81, %r4, 4;
	add.s32 	%r82, %r81, %r3;
	cvt.u16.u32 	%rs1, %r3;
	cvt.u16.u32 	%rs2, %r81;
	add.s16 	%rs3, %rs2, %rs1;
	shr.u16 	%rs4, %rs3, 1;
	cvt.u32.u16 	%r83, %rs4;
	shr.u32 	%r84, %r82, 5;
	shl.b32 	%r85, %r3, 2;
	and.b32  	%r86, %r85, 4;
	mul.wide.u16 	%r87, %rs4, 8;
	or.b32  	%r88, %r87, %r86;
	shl.b32 	%r89, %r82, 2;
	and.b32  	%r90, %r89, 124;
	mul.hi.u32 	%r91, %r88, 477218589;
	mul.lo.s32 	%r92, %r91, 9;
	sub.s32 	%r93, %r88, %r92;
	mov.u32 	%r94, _ZZ9matrixMulILi128ELi8ELi128ELi8ELi8EEvPfS0_S0_iiiE2As;
	mad.lo.s32 	%r95, %r91, 36, %r94;
	shl.b32 	%r96, %r93, 2;
	add.s32 	%r5, %r95, %r96;
	shl.b32 	%r97, %r2, 7;
	add.s32 	%r98, %r97, %r83;
	shl.b32 	%r99, %r1, 7;
	cvt.u16.u32 	%rs5, %r4;
	shl.b16 	%rs6, %rs5, 6;
	mul.hi.u16 	%rs7, %rs6, -7281;
	shr.u16 	%rs8, %rs7, 3;
	mul.lo.s16 	%rs9, %rs8, 9;
	sub.s16 	%rs10, %rs6, %rs9;
	mul.wide.u16 	%r100, %rs8, 36;
	add.s32 	%r101, %r94, %r100;
	mul.wide.u16 	%r102, %rs10, 4;
	add.s32 	%r6, %r101, %r102;
	or.b16  	%rs11, %rs6, 8;
	mul.hi.u16 	%rs12, %rs11, -7281;
	shr.u16 	%rs13, %rs12, 3;
	mul.lo.s16 	%rs14, %rs13, 9;
	sub.s16 	%rs15, %rs11, %rs14;
	mul.wide.u16 	%r103, %rs13, 36;
	add.s32 	%r104, %r94, %r103;
	mul.wide.u16 	%r105, %rs15, 4;
	add.s32 	%r7, %r104, %r105;
	or.b16  	%rs16, %rs6, 16;
	mul.hi.u16 	%rs17, %rs16, -7281;
	shr.u16 	%rs18, %rs17, 3;
	mul.lo.s16 	%rs19, %rs18, 9;
	sub.s16 	%rs20, %rs16, %rs19;
	mul.wide.u16 	%r106, %rs18, 36;
	add.s32 	%r107, %r94, %r106;
	mul.wide.u16 	%r108, %rs20, 4;
	add.s32 	%r8, %r107, %r108;
	or.b16  	%rs21, %rs6, 24;
	mul.hi.u16 	%rs22, %rs21, -7281;
	shr.u16 	%rs23, %rs22, 3;
	mul.lo.s16 	%rs24, %rs23, 9;
	sub.s16 	%rs25, %rs21, %rs24;
	mul.wide.u16 	%r109, %rs23, 36;
	add.s32 	%r110, %r94, %r109;
	mul.wide.u16 	%r111, %rs25, 4;
	add.s32 	%r9, %r110, %r111;
	or.b16  	%rs26, %rs6, 32;
	mul.hi.u16 	%rs27, %rs26, -7281;
	shr.u16 	%rs28, %rs27, 3;
	mul.lo.s16 	%rs29, %rs28, 9;
	sub.s16 	%rs30, %rs26, %rs29;
	mul.wide.u16 	%r112, %rs28, 36;
	add.s32 	%r113, %r94, %r112;
	mul.wide.u16 	%r114, %rs30, 4;
	add.s32 	%r10, %r113, %r114;
	or.b16  	%rs31, %rs6, 40;
	mul.hi.u16 	%rs32, %rs31, -7281;
	shr.u16 	%rs33, %rs32, 3;
	mul.lo.s16 	%rs34, %rs33, 9;
	sub.s16 	%rs35, %rs31, %rs34;
	mul.wide.u16 	%r115, %rs33, 36;
	add.s32 	%r116, %r94, %r115;
	mul.wide.u16 	%r117, %rs35, 4;
	add.s32 	%r11, %r116, %r117;
	or.b16  	%rs36, %rs6, 48;
	mul.hi.u16 	%rs37, %rs36, -7281;
	shr.u16 	%rs38, %rs37, 3;
	mul.lo.s16 	%rs39, %rs38, 9;
	sub.s16 	%rs40, %rs36, %rs39;
	mul.wide.u16 	%r118, %rs38, 36;
	add.s32 	%r119, %r94, %r118;
	mul.wide.u16 	%r120, %rs40, 4;
	add.s32 	%r12, %r119, %r120;
	or.b16  	%rs41, %rs6, 56;
	mul.hi.u16 	%rs42, %rs41, -7281;
	shr.u16 	%rs43, %rs42, 3;
	mul.lo.s16 	%rs44, %rs43, 9;
	sub.s16 	%rs45, %rs41, %rs44;
	mul.wide.u16 	%r121, %rs43, 36;
	add.s32 	%r122, %r94, %r121;
	mul.wide.u16 	%r123, %rs45, 4;
	add.s32 	%r13, %r122, %r123;
	or.b16  	%rs46, %rs6, 1;
	mul.hi.u16 	%rs47, %rs46, -7281;
	shr.u16 	%rs48, %rs47, 3;
	mul.lo.s16 	%rs49, %rs48, 9;
	sub.s16 	%rs50, %rs46, %rs49;
	mul.wide.u16 	%r124, %rs48, 36;
	add.s32 	%r125, %r94, %r124;
	mul.wide.u16 	%r126, %rs50, 4;
	add.s32 	%r14, %r125, %r126;
	or.b16  	%rs51, %rs6, 9;
	mul.hi.u16 	%rs52, %rs51, -7281;
	shr.u16 	%rs53, %rs52, 3;
	mul.lo.s16 	%rs54, %rs53, 9;
	sub.s16 	%rs55, %rs51, %rs54;
	mul.wide.u16 	%r127, %rs53, 36;
	add.s32 	%r128, %r94, %r127;
	mul.wide.u16 	%r129, %rs55, 4;
	add.s32 	%r15, %r128, %r129;
	or.b16  	%rs56, %rs6, 17;
	mul.hi.u16 	%rs57, %rs56, -7281;
	shr.u16 	%rs58, %rs57, 3;
	mul.lo.s16 	%rs59, %rs58, 9;
	sub.s16 	%rs60, %rs56, %rs59;
	mul.wide.u16 	%r130, %rs58, 36;
	add.s32 	%r131, %r94, %r130;
	mul.wide.u16 	%r132, %rs60, 4;
	add.s32 	%r16, %r131, %r132;
	or.b16  	%rs61, %rs6, 25;
	mul.hi.u16 	%rs62, %rs61, -7281;
	shr.u16 	%rs63, %rs62, 3;
	mul.lo.s16 	%rs64, %rs63, 9;
	sub.s16 	%rs65, %rs61, %rs64;
	mul.wide.u16 	%r133, %rs63, 36;
	add.s32 	%r134, %r94, %r133;
	mul.wide.u16 	%r135, %rs65, 4;
	add.s32 	%r17, %r134, %r135;
	or.b16  	%rs66, %rs6, 33;
	mul.hi.u16 	%rs67, %rs66, -7281;
	shr.u16 	%rs68, %rs67, 3;
	mul.lo.s16 	%rs69, %rs68, 9;
	sub.s16 	%rs70, %rs66, %rs69;
	mul.wide.u16 	%r136, %rs68, 36;
	add.s32 	%r137, %r94, %r136;
	mul.wide.u16 	%r138, %rs70, 4;
	add.s32 	%r18, %r137, %r138;
	or.b16  	%rs71, %rs6, 41;
	mul.hi.u16 	%rs72, %rs71, -7281;
	shr.u16 	%rs73, %rs72, 3;
	mul.lo.s16 	%rs74, %rs73, 9;
	sub.s16 	%rs75, %rs71, %rs74;
	mul.wide.u16 	%r139, %rs73, 36;
	add.s32 	%r140, %r94, %r139;
	mul.wide.u16 	%r141, %rs75, 4;
	add.s32 	%r19, %r140, %r141;
	or.b16  	%rs76, %rs6, 49;
	mul.hi.u16 	%rs77, %rs76, -7281;
	shr.u16 	%rs78, %rs77, 3;
	mul.lo.s16 	%rs79, %rs78, 9;
	sub.s16 	%rs80, %rs76, %rs79;
	mul.wide.u16 	%r142, %rs78, 36;
	add.s32 	%r143, %r94, %r142;
	mul.wide.u16 	%r144, %rs80, 4;
	add.s32 	%r20, %r143, %r144;
	or.b16  	%rs81, %rs6, 57;
	mul.hi.u16 	%rs82, %rs81, -7281;
	shr.u16 	%rs83, %rs82, 3;
	mul.lo.s16 	%rs84, %rs83, 9;
	sub.s16 	%rs85, %rs81, %rs84;
	mul.wide.u16 	%r145, %rs83, 36;
	add.s32 	%r146, %r94, %r145;
	mul.wide.u16 	%r147, %rs85, 4;
	add.s32 	%r21, %r146, %r147;
	or.b16  	%rs86, %rs6, 2;
	mul.hi.u16 	%rs87, %rs86, -7281;
	shr.u16 	%rs88, %rs87, 3;
	mul.lo.s16 	%rs89, %rs88, 9;
	sub.s16 	%rs90, %rs86, %rs89;
	mul.wide.u16 	%r148, %rs88, 36;
	add.s32 	%r149, %r94, %r148;
	mul.wide.u16 	%r150, %rs90, 4;
	add.s32 	%r22, %r149, %r150;
	or.b16  	%rs91, %rs6, 10;
	mul.hi.u16 	%rs92, %rs91, -7281;
	shr.u16 	%rs93, %rs92, 3;
	mul.lo.s16 	%rs94, %rs93, 9;
	sub.s16 	%rs95, %rs91, %rs94;
	mul.wide.u16 	%r151, %rs93, 36;
	add.s32 	%r152, %r94, %r151;
	mul.wide.u16 	%r153, %rs95, 4;
	add.s32 	%r23, %r152, %r153;
	or.b16  	%rs96, %rs6, 18;
	mul.hi.u16 	%rs97, %rs96, -7281;
	shr.u16 	%rs98, %rs97, 3;
	mul.lo.s16 	%rs99, %rs98, 9;
	sub.s16 	%rs100, %rs96, %rs99;
	mul.wide.u16 	%r154, %rs98, 36;
	add.s32 	%r155, %r94, %r154;
	mul.wide.u16 	%r156, %rs100, 4;
	add.s32 	%r24, %r155, %r156;
	or.b16  	%rs101, %rs6, 26;
	mul.hi.u16 	%rs102, %rs101, -7281;
	shr.u16 	%rs103, %rs102, 3;
	mul.lo.s16 	%rs104, %rs103, 9;
	sub.s16 	%rs105, %rs101, %rs104;
	mul.wide.u16 	%r157, %rs103, 36;
	add.s32 	%r158, %r94, %r157;
	mul.wide.u16 	%r159, %rs105, 4;
	add.s32 	%r25, %r158, %r159;
	or.b16  	%rs106, %rs6, 34;
	mul.hi.u16 	%rs107, %rs106, -7281;
	shr.u16 	%rs108, %rs107, 3;
	mul.lo.s16 	%rs109, %rs108, 9;
	sub.s16 	%rs110, %rs106, %rs109;
	mul.wide.u16 	%r160, %rs108, 36;
	add.s32 	%r161, %r94, %r160;
	mul.wide.u16 	%r162, %rs110, 4;
	add.s32 	%r26, %r161, %r162;
	or.b16  	%rs111, %rs6, 42;
	mul.hi.u16 	%rs112, %rs111, -7281;
	shr.u16 	%rs113, %rs112, 3;
	mul.lo.s16 	%rs114, %rs113, 9;
	sub.s16 	%rs115, %rs111, %rs114;
	mul.wide.u16 	%r163, %rs113, 36;
	add.s32 	%r164, %r94, %r163;
	mul.wide.u16 	%r165, %rs115, 4;
	add.s32 	%r27, %r164, %r165;
	or.b16  	%rs116, %rs6, 50;
	mul.hi.u16 	%rs117, %rs116, -7281;
	shr.u16 	%rs118, %rs117, 3;
	mul.lo.s16 	%rs119, %rs118, 9;
	sub.s16 	%rs120, %rs116, %rs119;
	mul.wide.u16 	%r166, %rs118, 36;
	add.s32 	%r167, %r94, %r166;
	mul.wide.u16 	%r168, %rs120, 4;
	add.s32 	%r28, %r167, %r168;
	or.b16  	%rs121, %rs6, 58;
	mul.hi.u16 	%rs122, %rs121, -7281;
	shr.u16 	%rs123, %rs122, 3;
	mul.lo.s16 	%rs124, %rs123, 9;
	sub.s16 	%rs125, %rs121, %rs124;
	mul.wide.u16 	%r169, %rs123, 36;
	add.s32 	%r170, %r94, %r169;
	mul.wide.u16 	%r171, %rs125, 4;
	add.s32 	%r29, %r170, %r171;
	or.b16  	%rs126, %rs6, 3;
	mul.hi.u16 	%rs127, %rs126, -7281;
	shr.u16 	%rs128, %rs127, 3;
	mul.lo.s16 	%rs129, %rs128, 9;
	sub.s16 	%rs130, %rs126, %rs129;
	mul.wide.u16 	%r172, %rs128, 36;
	add.s32 	%r173, %r94, %r172;
	mul.wide.u16 	%r174, %rs130, 4;
	add.s32 	%r30, %r173, %r174;
	or.b16  	%rs131, %rs6, 11;
	mul.hi.u16 	%rs132, %rs131, -7281;
	shr.u16 	%rs133, %rs132, 3;
	mul.lo.s16 	%rs134, %rs133, 9;
	sub.s16 	%rs135, %rs131, %rs134;
	mul.wide.u16 	%r175, %rs133, 36;
	add.s32 	%r176, %r94, %r175;
	mul.wide.u16 	%r177, %rs135, 4;
	add.s32 	%r31, %r176, %r177;
	or.b16  	%rs136, %rs6, 19;
	mul.hi.u16 	%rs137, %rs136, -7281;
	shr.u16 	%rs138, %rs137, 3;
	mul.lo.s16 	%rs139, %rs138, 9;
	sub.s16 	%rs140, %rs136, %rs139;
	mul.wide.u16 	%r178, %rs138, 36;
	add.s32 	%r179, %r94, %r178;
	mul.wide.u16 	%r180, %rs140, 4;
	add.s32 	%r32, %r179, %r180;
	or.b16  	%rs141, %rs6, 27;
	mul.hi.u16 	%rs142, %rs141, -7281;
	shr.u16 	%rs143, %rs142, 3;
	mul.lo.s16 	%rs144, %rs143, 9;
	sub.s16 	%rs145, %rs141, %rs144;
	mul.wide.u16 	%r181, %rs143, 36;
	add.s32 	%r182, %r94, %r181;
	mul.wide.u16 	%r183, %rs145, 4;
	add.s32 	%r33, %r182, %r183;
	or.b16  	%rs146, %rs6, 35;
	mul.hi.u16 	%rs147, %rs146, -7281;
	shr.u16 	%rs148, %rs147, 3;
	mul.lo.s16 	%rs149, %rs148, 9;
	sub.s16 	%rs150, %rs146, %rs149;
	mul.wide.u16 	%r184, %rs148, 36;
	add.s32 	%r185, %r94, %r184;
	mul.wide.u16 	%r186, %rs150, 4;
	add.s32 	%r34, %r185, %r186;
	or.b16  	%rs151, %rs6, 43;
	mul.hi.u16 	%rs152, %rs151, -7281;
	shr.u16 	%rs153, %rs152, 3;
	mul.lo.s16 	%rs154, %rs153, 9;
	sub.s16 	%rs155, %rs151, %rs154;
	mul.wide.u16 	%r187, %rs153, 36;
	add.s32 	%r188, %r94, %r187;
	mul.wide.u16 	%r189, %rs155, 4;
	add.s32 	%r35, %r188, %r189;
	or.b16  	%rs156, %rs6, 51;
	mul.hi.u16 	%rs157, %rs156, -7281;
	shr.u16 	%rs158, %rs157, 3;
	mul.lo.s16 	%rs159, %rs158, 9;
	sub.s16 	%rs160, %rs156, %rs159;
	mul.wide.u16 	%r190, %rs158, 36;
	add.s32 	%r191, %r94, %r190;
	mul.wide.u16 	%r192, %rs160, 4;
	add.s32 	%r36, %r191, %r192;
	or.b16  	%rs161, %rs6, 59;
	mul.hi.u16 	%rs162, %rs161, -7281;
	shr.u16 	%rs163, %rs162, 3;
	mul.lo.s16 	%rs164, %rs163, 9;
	sub.s16 	%rs165, %rs161, %rs164;
	mul.wide.u16 	%r193, %rs163, 36;
	add.s32 	%r194, %r94, %r193;
	mul.wide.u16 	%r195, %rs165, 4;
	add.s32 	%r37, %r194, %r195;
	or.b16  	%rs166, %rs6, 4;
	mul.hi.u16 	%rs167, %rs166, -7281;
	shr.u16 	%rs168, %rs167, 3;
	mul.lo.s16 	%rs169, %rs168, 9;
	sub.s16 	%rs170, %rs166, %rs169;
	mul.wide.u16 	%r196, %rs168, 36;
	add.s32 	%r197, %r94, %r196;
	mul.wide.u16 	%r198, %rs170, 4;
	add.s32 	%r38, %r197, %r198;
	or.b16  	%rs171, %rs6, 12;
	mul.hi.u16 	%rs172, %rs171, -7281;
	shr.u16 	%rs173, %rs172, 3;
	mul.lo.s16 	%rs174, %rs173, 9;
	sub.s16 	%rs175, %rs171, %rs174;
	mul.wide.u16 	%r199, %rs173, 36;
	add.s32 	%r200, %r94, %r199;
	mul.wide.u16 	%r201, %rs175, 4;
	add.s32 	%r39, %r200, %r201;
	or.b16  	%rs176, %rs6, 20;
	mul.hi.u16 	%rs177, %rs176, -7281;
	shr.u16 	%rs178, %rs177, 3;
	mul.lo.s16 	%rs179, %rs178, 9;
	sub.s16 	%rs180, %rs176, %rs179;
	mul.wide.u16 	%r202, %rs178, 36;
	add.s32 	%r203, %r94, %r202;
	mul.wide.u16 	%r204, %rs180, 4;
	add.s32 	%r40, %r203, %r204;
	or.b16  	%rs181, %rs6, 28;
	mul.hi.u16 	%rs182, %rs181, -7281;
	shr.u16 	%rs183, %rs182, 3;
	mul.lo.s16 	%rs184, %rs183, 9;
	sub.s16 	%rs185, %rs181, %rs184;
	mul.wide.u16 	%r205, %rs183, 36;
	add.s32 	%r206, %r94, %r205;
	mul.wide.u16 	%r207, %rs185, 4;
	add.s32 	%r41, %r206, %r207;
	or.b16  	%rs186, %rs6, 36;
	mul.hi.u16 	%rs187, %rs186, -7281;
	shr.u16 	%rs188, %rs187, 3;
	mul.lo.s16 	%rs189, %rs188, 9;
	sub.s16 	%rs190, %rs186, %rs189;
	mul.wide.u16 	%r208, %rs188, 36;
	add.s32 	%r209, %r94, %r208;
	mul.wide.u16 	%r210, %rs190, 4;
	add.s32 	%r42, %r209, %r210;
	or.b16  	%rs191, %rs6, 44;
	mul.hi.u16 	%rs192, %rs191, -7281;
	shr.u16 	%rs193, %rs192, 3;
	mul.lo.s16 	%rs194, %rs193, 9;
	sub.s16 	%rs195, %rs191, %rs194;
	mul.wide.u16 	%r211, %rs193, 36;
	add.s32 	%r212, %r94, %r211;
	mul.wide.u16 	%r213, %rs195, 4;
	add.s32 	%r43, %r212, %r213;
	or.b16  	%rs196, %rs6, 52;
	mul.hi.u16 	%rs197, %rs196, -7281;
	shr.u16 	%rs198, %rs197, 3;
	mul.lo.s16 	%rs199, %rs198, 9;
	sub.s16 	%rs200, %rs196, %rs199;
	mul.wide.u16 	%r214, %rs198, 36;
	add.s32 	%r215, %r94, %r214;
	mul.wide.u16 	%r216, %rs200, 4;
	add.s32 	%r44, %r215, %r216;
	or.b16  	%rs201, %rs6, 60;
	mul.hi.u16 	%rs202, %rs201, -7281;
	shr.u16 	%rs203, %rs202, 3;
	mul.lo.s16 	%rs204, %rs203, 9;
	sub.s16 	%rs205, %rs201, %rs204;
	mul.wide.u16 	%r217, %rs203, 36;
	add.s32 	%r218, %r94, %r217;
	mul.wide.u16 	%r219, %rs205, 4;
	add.s32 	%r45, %r218, %r219;
	or.b16  	%rs206, %rs6, 5;
	mul.hi.u16 	%rs207, %rs206, -7281;
	shr.u16 	%rs208, %rs207, 3;
	mul.lo.s16 	%rs209, %rs208, 9;
	sub.s16 	%rs210, %rs206, %rs209;
	mul.wide.u16 	%r220, %rs208, 36;
	add.s32 	%r221, %r94, %r220;
	mul.wide.u16 	%r222, %rs210, 4;
	add.s32 	%r46, %r221, %r222;
	or.b16  	%rs211, %rs6, 13;
	mul.hi.u16 	%rs212, %rs211, -7281;
	shr.u16 	%rs213, %rs212, 3;
	mul.lo.s16 	%rs214, %rs213, 9;
	sub.s16 	%rs215, %rs211, %rs214;
	mul.wide.u16 	%r223, %rs213, 36;
	add.s32 	%r224, %r94, %r223;
	mul.wide.u16 	%r225, %rs215, 4;
	add.s32 	%r47, %r224, %r225;
	or.b16  	%rs216, %rs6, 21;
	mul.hi.u16 	%rs217, %rs216, -7281;
	shr.u16 	%rs218, %rs217, 3;
	mul.lo.s16 	%rs219, %rs218, 9;
	sub.s16 	%rs220, %rs216, %rs219;
	mul.wide.u16 	%r226, %rs218, 36;
	add.s32 	%r227, %r94, %r226;
	mul.wide.u16 	%r228, %rs220, 4;
	add.s32 	%r48, %r227, %r228;
	or.b16  	%rs221, %rs6, 29;
	mul.hi.u16 	%rs222, %rs221, -7281;
	shr.u16 	%rs223, %rs222, 3;
	mul.lo.s16 	%rs224, %rs223, 9;
	sub.s16 	%rs225, %rs221, %rs224;
	mul.wide.u16 	%r229, %rs223, 36;
	add.s32 	%r230, %r94, %r229;
	mul.wide.u16 	%r231, %rs225, 4;
	add.s32 	%r49, %r230, %r231;
	or.b16  	%rs226, %rs6, 37;
	mul.hi.u16 	%rs227, %rs226, -7281;
	shr.u16 	%rs228, %rs227, 3;
	mul.lo.s16 	%rs229, %rs228, 9;
	sub.s16 	%rs230, %rs226, %rs229;
	mul.wide.u16 	%r232, %rs228, 36;
	add.s32 	%r233, %r94, %r232;
	mul.wide.u16 	%r234, %rs230, 4;
	add.s32 	%r50, %r233, %r234;
	or.b16  	%rs231, %rs6, 45;
	mul.hi.u16 	%rs232, %rs231, -7281;
	shr.u16 	%rs233, %rs232, 3;
	mul.lo.s16 	%rs234, %rs233, 9;
	sub.s16 	%rs235, %rs231, %rs234;
	mul.wide.u16 	%r235, %rs233, 36;
	add.s32 	%r236, %r94, %r235;
	mul.wide.u16 	%r237, %rs235, 4;
	add.s32 	%r51, %r236, %r237;
	or.b16  	%rs236, %rs6, 53;
	mul.hi.u16 	%rs237, %rs236, -7281;
	shr.u16 	%rs238, %rs237, 3;
	mul.lo.s16 	%rs239, %rs238, 9;
	sub.s16 	%rs240, %rs236, %rs239;
	mul.wide.u16 	%r238, %rs238, 36;
	add.s32 	%r239, %r94, %r238;
	mul.wide.u16 	%r240, %rs240, 4;
	add.s32 	%r52, %r239, %r240;
	or.b16  	%rs241, %rs6, 61;
	mul.hi.u16 	%rs242, %rs241, -7281;
	shr.u16 	%rs243, %rs242, 3;
	mul.lo.s16 	%rs244, %rs243, 9;
	sub.s16 	%rs245, %rs241, %rs244;
	mul.wide.u16 	%r241, %rs243, 36;
	add.s32 	%r242, %r94, %r241;
	mul.wide.u16 	%r243, %rs245, 4;
	add.s32 	%r53, %r242, %r243;
	or.b16  	%rs246, %rs6, 6;
	mul.hi.u16 	%rs247, %rs246, -7281;
	shr.u16 	%rs248, %rs247, 3;
	mul.lo.s16 	%rs249, %rs248, 9;
	sub.s16 	%rs250, %rs246, %rs249;
	mul.wide.u16 	%r244, %rs248, 36;
	add.s32 	%r245, %r94, %r244;
	mul.wide.u16 	%r246, %rs250, 4;
	add.s32 	%r54, %r245, %r246;
	or.b16  	%rs251, %rs6, 14;
	mul.hi.u16 	%rs252, %rs251, -7281;
	shr.u16 	%rs253, %rs252, 3;
	mul.lo.s16 	%rs254, %rs253, 9;
	sub.s16 	%rs255, %rs251, %rs254;
	mul.wide.u16 	%r247, %rs253, 36;
	add.s32 	%r248, %r94, %r247;
	mul.wide.u16 	%r249, %rs255, 4;
	add.s32 	%r55, %r248, %r249;
	or.b16  	%rs256, %rs6, 22;
	mul.hi.u16 	%rs257, %rs256, -7281;
	shr.u16 	%rs258, %rs257, 3;
	mul.lo.s16 	%rs259, %rs258, 9;
	sub.s16 	%rs260, %rs256, %rs259;
	mul.wide.u16 	%r250, %rs258, 36;
	add.s32 	%r251, %r94, %r250;
	mul.wide.u16 	%r252, %rs260, 4;
	add.s32 	%r56, %r251, %r252;
	or.b16  	%rs261, %rs6, 30;
	mul.hi.u16 	%rs262, %rs261, -7281;
	shr.u16 	%rs263, %rs262, 3;
	mul.lo.s16 	%rs264, %rs263, 9;
	sub.s16 	%rs265, %rs261, %rs264;
	mul.wide.u16 	%r253, %rs263, 36;
	add.s32 	%r254, %r94, %r253;
	mul.wide.u16 	%r255, %rs265, 4;
	add.s32 	%r57, %r254, %r255;
	or.b16  	%rs266, %rs6, 38;
	mul.hi.u16 	%rs267, %rs266, -7281;
	shr.u16 	%rs268, %rs267, 3;
	mul.lo.s16 	%rs269, %rs268, 9;
	sub.s16 	%rs270, %rs266, %rs269;
	mul.wide.u16 	%r256, %rs268, 36;
	add.s32 	%r257, %r94, %r256;
	mul.wide.u16 	%r258, %rs270, 4;
	add.s32 	%r58, %r257, %r258;
	or.b16  	%rs271, %rs6, 46;
	mul.hi.u16 	%rs272, %rs271, -7281;
	shr.u16 	%rs273, %rs272, 3;
	mul.lo.s16 	%rs274, %rs273, 9;
	sub.s16 	%rs275, %rs271, %rs274;
	mul.wide.u16 	%r259, %rs273, 36;
	add.s32 	%r260, %r94, %r259;
	mul.wide.u16 	%r261, %rs275, 4;
	add.s32 	%r59, %r260, %r261;
	or.b16  	%rs276, %rs6, 54;
	mul.hi.u16 	%rs277, %rs276, -7281;
	shr.u16 	%rs278, %rs277, 3;
	mul.lo.s16 	%rs279, %rs278, 9;
	sub.s16 	%rs280, %rs276, %rs279;
	mul.wide.u16 	%r262, %rs278, 36;
	add.s32 	%r263, %r94, %r262;
	mul.wide.u16 	%r264, %rs280, 4;
	add.s32 	%r60, %r263, %r264;
	or.b16  	%rs281, %rs6, 62;
	mul.hi.u16 	%rs282, %rs281, -7281;
	shr.u16 	%rs283, %rs282, 3;
	mul.lo.s16 	%rs284, %rs283, 9;
	sub.s16 	%rs285, %rs281, %rs284;
	mul.wide.u16 	%r265, %rs283, 36;
	add.s32 	%r266, %r94, %r265;
	mul.wide.u16 	%r267, %rs285, 4;
	add.s32 	%r61, %r266, %r267;
	or.b16  	%rs286, %rs6, 7;
	mul.hi.u16 	%rs287, %rs286, -7281;
	shr.u16 	%rs288, %rs287, 3;
	mul.lo.s16 	%rs289, %rs288, 9;
	sub.s16 	%rs290, %rs286, %rs289;
	mul.wide.u16 	%r268, %rs288, 36;
	add.s32 	%r269, %r94, %r268;
	mul.wide.u16 	%r270, %rs290, 4;
	add.s32 	%r62, %r269, %r270;
	or.b16  	%rs291, %rs6, 15;
	mul.hi.u16 	%rs292, %rs291, -7281;
	shr.u16 	%rs293, %rs292, 3;
	mul.lo.s16 	%rs294, %rs293, 9;
	sub.s16 	%rs295, %rs291, %rs294;
	mul.wide.u16 	%r271, %rs293, 36;
	add.s32 	%r272, %r94, %r271;
	mul.wide.u16 	%r273, %rs295, 4;
	add.s32 	%r63, %r272, %r273;
	or.b16  	%rs296, %rs6, 23;
	mul.hi.u16 	%rs297, %rs296, -7281;
	shr.u16 	%rs298, %rs297, 3;
	mul.lo.s16 	%rs299, %rs298, 9;
	sub.s16 	%rs300, %rs296, %rs299;
	mul.wide.u16 	%r274, %rs298, 36;
	add.s32 	%r275, %r94, %r274;
	mul.wide.u16 	%r276, %rs300, 4;
	add.s32 	%r64, %r275, %r276;
	or.b16  	%rs301, %rs6, 31;
	mul.hi.u16 	%rs302, %rs301, -7281;
	shr.u16 	%rs303, %rs302, 3;
	mul.lo.s16 	%rs304, %rs303, 9;
	sub.s16 	%rs305, %rs301, %rs304;
	mul.wide.u16 	%r277, %rs303, 36;
	add.s32 	%r278, %r94, %r277;
	mul.wide.u16 	%r279, %rs305, 4;
	add.s32 	%r65, %r278, %r279;
	or.b16  	%rs306, %rs6, 39;
	mul.hi.u16 	%rs307, %rs306, -7281;
	shr.u16 	%rs308, %rs307, 3;
	mul.lo.s16 	%rs309, %rs308, 9;
	sub.s16 	%rs310, %rs306, %rs309;
	mul.wide.u16 	%r280, %rs308, 36;
	add.s32 	%r281, %r94, %r280;
	mul.wide.u16 	%r282, %rs310, 4;
	add.s32 	%r66, %r281, %r282;
	or.b16  	%rs311, %rs6, 47;
	mul.hi.u16 	%rs312, %rs311, -7281;
	shr.u16 	%rs313, %rs312, 3;
	mul.lo.s16 	%rs314, %rs313, 9;
	sub.s16 	%rs315, %rs311, %rs314;
	mul.wide.u16 	%r283, %rs313, 36;
	add.s32 	%r284, %r94, %r283;
	mul.wide.u16 	%r285, %rs315, 4;
	add.s32 	%r67, %r284, %r285;
	or.b16  	%rs316, %rs6, 55;
	mul.hi.u16 	%rs317, %rs316, -7281;
	shr.u16 	%rs318, %rs317, 3;
	mul.lo.s16 	%rs319, %rs318, 9;
	sub.s16 	%rs320, %rs316, %rs319;
	mul.wide.u16 	%r286, %rs318, 36;
	add.s32 	%r287, %r94, %r286;
	mul.wide.u16 	%r288, %rs320, 4;
	add.s32 	%r68, %r287, %r288;
	or.b16  	%rs321, %rs6, 63;
	mul.hi.u16 	%rs322, %rs321, -7281;
	shr.u16 	%rs323, %rs322, 3;
	mul.lo.s16 	%rs324, %rs323, 9;
	sub.s16 	%rs325, %rs321, %rs324;
	mul.wide.u16 	%r289, %rs323, 36;
	add.s32 	%r290, %r94, %r289;
	mul.wide.u16 	%r291, %rs325, 4;
	add.s32 	%r69, %r290, %r291;
	mad.lo.s32 	%r292, %r319, %r84, %r99;
	add.s32 	%r323, %r292, %r90;
	mad.lo.s32 	%r322, %r317, %r98, %r86;
	mov.b32 	%r324, 0;
	mov.f32 	%f843, 0f00000000;
$L__BB0_2:
	ld.param.u32 	%r320, [_Z9matrixMulILi128ELi8ELi128ELi8ELi8EEvPfS0_S0_iii_param_5];
	ld.param.u32 	%r318, [_Z9matrixMulILi128ELi8ELi128ELi8ELi8EEvPfS0_S0_iii_param_4];
	ld.param.u64 	%rd22, [_Z9matrixMulILi128ELi8ELi128ELi8ELi8EEvPfS0_S0_iii_param_1];
	ld.param.u64 	%rd21, [_Z9matrixMulILi128ELi8ELi128ELi8ELi8EEvPfS0_S0_iii_param_0];
	mul.wide.s32 	%rd4, %r322, 4;
	cvta.to.global.u64 	%rd5, %rd21;
	add.s64 	%rd6, %rd5, %rd4;
	ld.global.v4.f32 	{%f195, %f196, %f197, %f198}, [%rd6];
	st.shared.v4.f32 	[%r5], {%f195, %f196, %f197, %f198};
	cvta.to.global.u64 	%rd7, %rd22;
	mul.wide.s32 	%rd8, %r323, 4;
	add.s64 	%rd9, %rd7, %rd8;
	ld.global.v4.f32 	{%f199, %f200, %f201, %f202}, [%rd9];
	mov.u32 	%r293, %tid.y;
	shl.b32 	%r294, %r293, 4;
	mov.u32 	%r295, %tid.x;
	add.s32 	%r296, %r294, %r295;
	shl.b32 	%r297, %r296, 4;
	and.b32  	%r298, %r297, 523776;
	mov.u32 	%r299, _ZZ9matrixMulILi128ELi8ELi128ELi8ELi8EEvPfS0_S0_iiiE2Bs;
	add.s32 	%r300, %r299, %r298;
	and.b32  	%r301, %r297, 496;
	add.s32 	%r302, %r300, %r301;
	st.shared.v4.f32 	[%r302], {%f199, %f200, %f201, %f202};
	bar.sync 	0;
	ld.shared.f32 	%f203, [%r6];
	ld.shared.f32 	%f204, [%r7];
	ld.shared.f32 	%f205, [%r8];
	ld.shared.f32 	%f206, [%r9];
	ld.shared.f32 	%f207, [%r10];
	ld.shared.f32 	%f208, [%r11];
	ld.shared.f32 	%f209, [%r12];
	ld.shared.f32 	%f210, [%r13];
	shl.b32 	%r303, %r295, 5;
	add.s32 	%r304, %r299, %r303;
	ld.shared.v4.f32 	{%f211, %f212, %f213, %f214}, [%r304];
	ld.shared.v4.f32 	{%f215, %f216, %f217, %f218}, [%r304+16];
	fma.rn.f32 	%f219, %f203, %f211, %f890;
	fma.rn.f32 	%f220, %f203, %f212, %f889;
	fma.rn.f32 	%f221, %f203, %f213, %f888;
	fma.rn.f32 	%f222, %f203, %f214, %f887;
	fma.rn.f32 	%f223, %f203, %f215, %f886;
	fma.rn.f32 	%f224, %f203, %f216, %f885;
	fma.rn.f32 	%f225, %f203, %f217, %f884;
	fma.rn.f32 	%f226, %f203, %f218, %f883;
	fma.rn.f32 	%f227, %f204, %f211, %f882;
	fma.rn.f32 	%f228, %f204, %f212, %f881;
	fma.rn.f32 	%f229, %f204, %f213, %f880;
	fma.rn.f32 	%f230, %f204, %f214, %f879;
	fma.rn.f32 	%f231, %f204, %f215, %f878;
	fma.rn.f32 	%f232, %f204, %f216, %f877;
	fma.rn.f32 	%f233, %f204, %f217, %f876;
	fma.rn.f32 	%f234, %f204, %f218, %f875;
	fma.rn.f32 	%f235, %f205, %f211, %f874;
	fma.rn.f32 	%f236, %f205, %f212, %f873;
	fma.rn.f32 	%f237, %f205, %f213, %f872;
	fma.rn.f32 	%f238, %f205, %f214, %f871;
	fma.rn.f32 	%f239, %f205, %f215, %f870;
	fma.rn.f32 	%f240, %f205, %f216, %f869;
	fma.rn.f32 	%f241, %f205, %f217, %f868;
	fma.rn.f32 	%f242, %f205, %f218, %f867;
	fma.rn.f32 	%f243, %f206, %f211, %f866;
	fma.rn.f32 	%f244, %f206, %f212, %f865;
	fma.rn.f32 	%f245, %f206, %f213, %f864;
	fma.rn.f32 	%f246, %f206, %f214, %f863;
	fma.rn.f32 	%f247, %f206, %f215, %f862;
	fma.rn.f32 	%f248, %f206, %f216, %f861;
	fma.rn.f32 	%f249, %f206, %f217, %f860;
	fma.rn.f32 	%f250, %f206, %f218, %f859;
	fma.rn.f32 	%f251, %f207, %f211, %f858;
	fma.rn.f32 	%f252, %f207, %f212, %f857;
	fma.rn.f32 	%f253, %f207, %f213, %f856;
	fma.rn.f32 	%f254, %f207, %f214, %f855;
	fma.rn.f32 	%f255, %f207, %f215, %f854;
	fma.rn.f32 	%f256, %f207, %f216, %f853;
	fma.rn.f32 	%f257, %f207, %f217, %f852;
	fma.rn.f32 	%f258, %f207, %f218, %f851;
	fma.rn.f32 	%f259, %f208, %f211, %f850;
	fma.rn.f32 	%f260, %f208, %f212, %f849;
	fma.rn.f32 	%f261, %f208, %f213, %f848;
	fma.rn.f32 	%f262, %f208, %f214, %f847;
	fma.rn.f32 	%f263, %f208, %f215, %f846;
	fma.rn.f32 	%f264, %f208, %f216, %f845;
	fma.rn.f32 	%f265, %f208, %f217, %f844;
	fma.rn.f32 	%f266, %f208, %f218, %f843;
	fma.rn.f32 	%f267, %f209, %f211, %f891;
	fma.rn.f32 	%f268, %f209, %f212, %f892;
	fma.rn.f32 	%f269, %f209, %f213, %f893;
	fma.rn.f32 	%f270, %f209, %f214, %f894;
	fma.rn.f32 	%f271, %f209, %f215, %f895;
	fma.rn.f32 	%f272, %f209, %f216, %f896;
	fma.rn.f32 	%f273, %f209, %f217, %f897;
	fma.rn.f32 	%f274, %f209, %f218, %f898;
	fma.rn.f32 	%f275, %f210, %f211, %f899;
	fma.rn.f32 	%f276, %f210, %f212, %f900;
	fma.rn.f32 	%f277, %f210, %f213, %f901;
	fma.rn.f32 	%f278, %f210, %f214, %f902;
	fma.rn.f32 	%f279, %f210, %f215, %f903;
	fma.rn.f32 	%f280, %f210, %f216, %f904;
	fma.rn.f32 	%f281, %f210, %f217, %f905;
	fma.rn.f32 	%f282, %f210, %f218, %f906;
	ld.shared.f32 	%f283, [%r14];
	ld.shared.f32 	%f284, [%r15];
	ld.shared.f32 	%f285, [%r16];
	ld.shared.f32 	%f286, [%r17];
	ld.shared.f32 	%f287, [%r18];
	ld.shared.f32 	%f288, [%r19];
	ld.shared.f32 	%f289, [%r20];
	ld.shared.f32 	%f290, [%r21];
	ld.shared.v4.f32 	{%f291, %f292, %f293, %f294}, [%r304+512];
	ld.shared.v4.f32 	{%f295, %f296, %f297, %f298}, [%r304+528];
	fma.rn.f32 	%f299, %f283, %f291, %f219;
	fma.rn.f32 	%f300, %f283, %f292, %f220;
	fma.rn.f32 	%f301, %f283, %f293, %f221;
	fma.rn.f32 	%f302, %f283, %f294, %f222;
	fma.rn.f32 	%f303, %f283, %f295, %f223;
	fma.rn.f32 	%f304, %f283, %f296, %f224;
	fma.rn.f32 	%f305, %f283, %f297, %f225;
	fma.rn.f32 	%f306, %f283, %f298, %f226;
	fma.rn.f32 	%f307, %f284, %f291, %f227;
	fma.rn.f32 	%f308, %f284, %f292, %f228;
	fma.rn.f32 	%f309, %f284, %f293, %f229;
	fma.rn.f32 	%f310, %f284, %f294, %f230;
	fma.rn.f32 	%f311, %f284, %f295, %f231;
	fma.rn.f32 	%f312, %f284, %f296, %f232;
	fma.rn.f32 	%f313, %f284, %f297, %f233;
	fma.rn.f32 	%f314, %f284, %f298, %f234;
	fma.rn.f32 	%f315, %f285, %f291, %f235;
	fma.rn.f32 	%f316, %f285, %f292, %f236;
	fma.rn.f32 	%f317, %f285, %f293, %f237;
	fma.rn.f32 	%f318, %f285, %f294, %f238;
	fma.rn.f32 	%f319, %f285, %f295, %f239;
	fma.rn.f32 	%f320, %f285, %f296, %f240;
	fma.rn.f32 	%f321, %f285, %f297, %f241;
	fma.rn.f32 	%f322, %f285, %f298, %f242;
	fma.rn.f32 	%f323, %f286, %f291, %f243;
	fma.rn.f32 	%f324, %f286, %f292, %f244;
	fma.rn.f32 	%f325, %f286, %f293, %f245;
	fma.rn.f32 	%f326, %f286, %f294, %f246;
	fma.rn.f32 	%f327, %f286, %f295, %f247;
	fma.rn.f32 	%f328, %f286, %f296, %f248;
	fma.rn.f32 	%f329, %f286, %f297, %f249;
	fma.rn.f32 	%f330, %f286, %f298, %f250;
	fma.rn.f32 	%f331, %f287, %f291, %f251;
	fma.rn.f32 	%f332, %f287, %f292, %f252;
	fma.rn.f32 	%f333, %f287, %f293, %f253;
	fma.rn.f32 	%f334, %f287, %f294, %f254;
	fma.rn.f32 	%f335, %f287, %f295, %f255;
	fma.rn.f32 	%f336, %f287, %f296, %f256;
	fma.rn.f32 	%f337, %f287, %f297, %f257;
	fma.rn.f32 	%f338, %f287, %f298, %f258;
	fma.rn.f32 	%f339, %f288, %f291, %f259;
	fma.rn.f32 	%f340, %f288, %f292, %f260;
	fma.rn.f32 	%f341, %f288, %f293, %f261;
	fma.rn.f32 	%f342, %f288, %f294, %f262;
	fma.rn.f32 	%f343, %f288, %f295, %f263;
	fma.rn.f32 	%f344, %f288, %f296, %f264;
	fma.rn.f32 	%f345, %f288, %f297, %f265;
	fma.rn.f32 	%f346, %f288, %f298, %f266;
	fma.rn.f32 	%f347, %f289, %f291, %f267;
	fma.rn.f32 	%f348, %f289, %f292, %f268;
	fma.rn.f32 	%f349, %f289, %f293, %f269;
	fma.rn.f32 	%f350, %f289, %f294, %f270;
	fma.rn.f32 	%f351, %f289, %f295, %f271;
	fma.rn.f32 	%f352, %f289, %f296, %f272;
	fma.rn.f32 	%f353, %f289, %f297, %f273;
	fma.rn.f32 	%f354, %f289, %f298, %f274;
	fma.rn.f32 	%f355, %f290, %f291, %f275;
	fma.rn.f32 	%f356, %f290, %f292, %f276;
	fma.rn.f32 	%f357, %f290, %f293, %f277;
	fma.rn.f32 	%f358, %f290, %f294, %f278;
	fma.rn.f32 	%f359, %f290, %f295, %f279;
	fma.rn.f32 	%f360, %f290, %f296, %f280;
	fma.rn.f32 	%f361, %f290, %f297, %f281;
	fma.rn.f32 	%f362, %f290, %f298, %f282;
	ld.shared.f32 	%f363, [%r22];
	ld.shared.f32 	%f364, [%r23];
	ld.shared.f32 	%f365, [%r24];
	ld.shared.f32 	%f366, [%r25];
	ld.shared.f32 	%f367, [%r26];
	ld.shared.f32 	%f368, [%r27];
	ld.shared.f32 	%f369, [%r28];
	ld.shared.f32 	%f370, [%r29];
	ld.shared.v4.f32 	{%f371, %f372, %f373, %f374}, [%r304+1024];
	ld.shared.v4.f32 	{%f375, %f376, %f377, %f378}, [%r304+1040];
	fma.rn.f32 	%f379, %f363, %f371, %f299;
	fma.rn.f32 	%f380, %f363, %f372, %f300;
	fma.rn.f32 	%f381, %f363, %f373, %f301;
	fma.rn.f32 	%f382, %f363, %f374, %f302;
	fma.rn.f32 	%f383, %f363, %f375, %f303;
	fma.rn.f32 	%f384, %f363, %f376, %f304;
	fma.rn.f32 	%f385, %f363, %f377, %f305;
	fma.rn.f32 	%f386, %f363, %f378, %f306;
	fma.rn.f32 	%f387, %f364, %f371, %f307;
	fma.rn.f32 	%f388, %f364, %f372, %f308;
	fma.rn.f32 	%f389, %f364, %f373, %f309;
	fma.rn.f32 	%f390, %f364, %f374, %f310;
	fma.rn.f32 	%f391, %f364, %f375, %f311;
	fma.rn.f32 	%f392, %f364, %f376, %f312;
	fma.rn.f32 	%f393, %f364, %f377, %f313;
	fma.rn.f32 	%f394, %f364, %f378, %f314;
	fma.rn.f32 	%f395, %f365, %f371, %f315;
	fma.rn.f32 	%f396, %f365, %f372, %f316;
	fma.rn.f32 	%f397, %f365, %f373, %f317;
	fma.rn.f32 	%f398, %f365, %f374, %f318;
	fma.rn.f32 	%f399, %f365, %f375, %f319;
	fma.rn.f32 	%f400, %f365, %f376, %f320;
	fma.rn.f32 	%f401, %f365, %f377, %f321;
	fma.rn.f32 	%f402, %f365, %f378, %f322;
	fma.rn.f32 	%f403, %f366, %f371, %f323;
	fma.rn.f32 	%f404, %f366, %f372, %f324;
	fma.rn.f32 	%f405, %f366, %f373, %f325;
	fma.rn.f32 	%f406, %f366, %f374, %f326;
	fma.rn.f32 	%f407, %f366, %f375, %f327;
	fma.rn.f32 	%f408, %f366, %f376, %f328;
	fma.rn.f32 	%f409, %f366, %f377, %f329;
	fma.rn.f32 	%f410, %f366, %f378, %f330;
	fma.rn.f32 	%f411, %f367, %f371, %f331;
	fma.rn.f32 	%f412, %f367, %f372, %f332;
	fma.rn.f32 	%f413, %f367, %f373, %f333;
	fma.rn.f32 	%f414, %f367, %f374, %f334;
	fma.rn.f32 	%f415, %f367, %f375, %f335;
	fma.rn.f32 	%f416, %f367, %f376, %f336;
	fma.rn.f32 	%f417, %f367, %f377, %f337;
	fma.rn.f32 	%f418, %f367, %f378, %f338;
	fma.rn.f32 	%f419, %f368, %f371, %f339;
	fma.rn.f32 	%f420, %f368, %f372, %f340;
	fma.rn.f32 	%f421, %f368, %f373, %f341;
	fma.rn.f32 	%f422, %f368, %f374, %f342;
	fma.rn.f32 	%f423, %f368, %f375, %f343;
	fma.rn.f32 	%f424, %f368, %f376, %f344;
	fma.rn.f32 	%f425, %f368, %f377, %f345;
	fma.rn.f32 	%f426, %f368, %f378, %f346;
	fma.rn.f32 	%f427, %f369, %f371, %f347;
	fma.rn.f32 	%f428, %f369, %f372, %f348;
	fma.rn.f32 	%f429, %f369, %f373, %f349;
	fma.rn.f32 	%f430, %f369, %f374, %f350;
	fma.rn.f32 	%f431, %f369, %f375, %f351;
	fma.rn.f32 	%f432, %f369, %f376, %f352;
	fma.rn.f32 	%f433, %f369, %f377, %f353;
	fma.rn.f32 	%f434, %f369, %f378, %f354;
	fma.rn.f32 	%f435, %f370, %f371, %f355;
	fma.rn.f32 	%f436, %f370, %f372, %f356;
	fma.rn.f32 	%f437, %f370, %f373, %f357;
	fma.rn.f32 	%f438, %f370, %f374, %f358;
	fma.rn.f32 	%f439, %f370, %f375, %f359;
	fma.rn.f32 	%f440, %f370, %f376, %f360;
	fma.rn.f32 	%f441, %f370, %f377, %f361;
	fma.rn.f32 	%f442, %f370, %f378, %f362;
	ld.shared.f32 	%f443, [%r30];
	ld.shared.f32 	%f444, [%r31];
	ld.shared.f32 	%f445, [%r32];
	ld.shared.f32 	%f446, [%r33];
	ld.shared.f32 	%f447, [%r34];
	ld.shared.f32 	%f448, [%r35];
	ld.shared.f32 	%f449, [%r36];
	ld.shared.f32 	%f450, [%r37];
	ld.shared.v4.f32 	{%f451, %f452, %f453, %f454}, [%r304+1536];
	ld.shared.v4.f32 	{%f455, %f456, %f457, %f458}, [%r304+1552];
	fma.rn.f32 	%f459, %f443, %f451, %f379;
	fma.rn.f32 	%f460, %f443, %f452, %f380;
	fma.rn.f32 	%f461, %f443, %f453, %f381;
	fma.rn.f32 	%f462, %f443, %f454, %f382;
	fma.rn.f32 	%f463, %f443, %f455, %f383;
	fma.rn.f32 	%f464, %f443, %f456, %f384;
	fma.rn.f32 	%f465, %f443, %f457, %f385;
	fma.rn.f32 	%f466, %f443, %f458, %f386;
	fma.rn.f32 	%f467, %f444, %f451, %f387;
	fma.rn.f32 	%f468, %f444, %f452, %f388;
	fma.rn.f32 	%f469, %f444, %f453, %f389;
	fma.rn.f32 	%f470, %f444, %f454, %f390;
	fma.rn.f32 	%f471, %f444, %f455, %f391;
	fma.rn.f32 	%f472, %f444, %f456, %f392;
	fma.rn.f32 	%f473, %f444, %f457, %f393;
	fma.rn.f32 	%f474, %f444, %f458, %f394;
	fma.rn.f32 	%f475, %f445, %f451, %f395;
	fma.rn.f32 	%f476, %f445, %f452, %f396;
	fma.rn.f32 	%f477, %f445, %f453, %f397;
	fma.rn.f32 	%f478, %f445, %f454, %f398;
	fma.rn.f32 	%f479, %f445, %f455, %f399;
	fma.rn.f32 	%f480, %f445, %f456, %f400;
	fma.rn.f32 	%f481, %f445, %f457, %f401;
	fma.rn.f32 	%f482, %f445, %f458, %f402;
	fma.rn.f32 	%f483, %f446, %f451, %f403;
	fma.rn.f32 	%f484, %f446, %f452, %f404;
	fma.rn.f32 	%f485, %f446, %f453, %f405;
	fma.rn.f32 	%f486, %f446, %f454, %f406;
	fma.rn.f32 	%f487, %f446, %f455, %f407;
	fma.rn.f32 	%f488, %f446, %f456, %f408;
	fma.rn.f32 	%f489, %f446, %f457, %f409;
	fma.rn.f32 	%f490, %f446, %f458, %f410;
	fma.rn.f32 	%f491, %f447, %f451, %f411;
	fma.rn.f32 	%f492, %f447, %f452, %f412;
	fma.rn.f32 	%f493, %f447, %f453, %f413;
	fma.rn.f32 	%f494, %f447, %f454, %f414;
	fma.rn.f32 	%f495, %f447, %f455, %f415;
	fma.rn.f32 	%f496, %f447, %f456, %f416;
	fma.rn.f32 	%f497, %f447, %f457, %f417;
	fma.rn.f32 	%f498, %f447, %f458, %f418;
	fma.rn.f32 	%f499, %f448, %f451, %f419;
	fma.rn.f32 	%f500, %f448, %f452, %f420;
	fma.rn.f32 	%f501, %f448, %f453, %f421;
	fma.rn.f32 	%f502, %f448, %f454, %f422;
	fma.rn.f32 	%f503, %f448, %f455, %f423;
	fma.rn.f32 	%f504, %f448, %f456, %f424;
	fma.rn.f32 	%f505, %f448, %f457, %f425;
	fma.rn.f32 	%f506, %f448, %f458, %f426;
	fma.rn.f32 	%f507, %f449, %f451, %f427;
	fma.rn.f32 	%f508, %f449, %f452, %f428;
	fma.rn.f32 	%f509, %f449, %f453, %f429;
	fma.rn.f32 	%f510, %f449, %f454, %f430;
	fma.rn.f32 	%f511, %f449, %f455, %f431;
	fma.rn.f32 	%f512, %f449, %f456, %f432;
	fma.rn.f32 	%f513, %f449, %f457, %f433;
	fma.rn.f32 	%f514, %f449, %f458, %f434;
	fma.rn.f32 	%f515, %f450, %f451, %f435;
	fma.rn.f32 	%f516, %f450, %f452, %f436;
	fma.rn.f32 	%f517, %f450, %f453, %f437;
	fma.rn.f32 	%f518, %f450, %f454, %f438;
	fma.rn.f32 	%f519, %f450, %f455, %f439;
	fma.rn.f32 	%f520, %f450, %f456, %f440;
	fma.rn.f32 	%f521, %f450, %f457, %f441;
	fma.rn.f32 	%f522, %f450, %f458, %f442;
	ld.shared.f32 	%f523, [%r38];
	ld.shared.f32 	%f524, [%r39];
	ld.shared.f32 	%f525, [%r40];
	ld.shared.f32 	%f526, [%r41];
	ld.shared.f32 	%f527, [%r42];
	ld.shared.f32 	%f528, [%r43];
	ld.shared.f32 	%f529, [%r44];
	ld.shared.f32 	%f530, [%r45];
	ld.shared.v4.f32 	{%f531, %f532, %f533, %f534}, [%r304+2048];
	ld.shared.v4.f32 	{%f535, %f536, %f537, %f538}, [%r304+2064];
	fma.rn.f32 	%f539, %f523, %f531, %f459;
	fma.rn.f32 	%f540, %f523, %f532, %f460;
	fma.rn.f32 	%f541, %f523, %f533, %f461;
	fma.rn.f32 	%f542, %f523, %f534, %f462;
	fma.rn.f32 	%f543, %f523, %f535, %f463;
	fma.rn.f32 	%f544, %f523, %f536, %f464;
	fma.rn.f32 	%f545, %f523, %f537, %f465;
	fma.rn.f32 	%f546, %f523, %f538, %f466;
	fma.rn.f32 	%f547, %f524, %f531, %f467;
	fma.rn.f32 	%f548, %f524, %f532, %f468;
	fma.rn.f32 	%f549, %f524, %f533, %f469;
	fma.rn.f32 	%f550, %f524, %f534, %f470;
	fma.rn.f32 	%f551, %f524, %f535, %f471;
	fma.rn.f32 	%f552, %f524, %f536, %f472;
	fma.rn.f32 	%f553, %f524, %f537, %f473;
	fma.rn.f32 	%f554, %f524, %f538, %f474;
	fma.rn.f32 	%f555, %f525, %f531, %f475;
	fma.rn.f32 	%f556, %f525, %f532, %f476;
	fma.rn.f32 	%f557, %f525, %f533, %f477;
	fma.rn.f32 	%f558, %f525, %f534, %f478;
	fma.rn.f32 	%f559, %f525, %f535, %f479;
	fma.rn.f32 	%f560, %f525, %f536, %f480;
	fma.rn.f32 	%f561, %f525, %f537, %f481;
	fma.rn.f32 	%f562, %f525, %f538, %f482;
	fma.rn.f32 	%f563, %f526, %f531, %f483;
	fma.rn.f32 	%f564, %f526, %f532, %f484;
	fma.rn.f32 	%f565, %f526, %f533, %f485;
	fma.rn.f32 	%f566, %f526, %f534, %f486;
	fma.rn.f32 	%f567, %f526, %f535, %f487;
	fma.rn.f32 	%f568, %f526, %f536, %f488;
	fma.rn.f32 	%f569, %f526, %f537, %f489;
	fma.rn.f32 	%f570, %f526, %f538, %f490;
	fma.rn.f32 	%f571, %f527, %f531, %f491;
	fma.rn.f32 	%f572, %f527, %f532, %f492;
	fma.rn.f32 	%f573, %f527, %f533, %f493;
	fma.rn.f32 	%f574, %f527, %f534, %f494;
	fma.rn.f32 	%f575, %f527, %f535, %f495;
	fma.rn.f32 	%f576, %f527, %f536, %f496;
	fma.rn.f32 	%f577, %f527, %f537, %f497;
	fma.rn.f32 	%f578, %f527, %f538, %f498;
	fma.rn.f32 	%f579, %f528, %f531, %f499;
	fma.rn.f32 	%f580, %f528, %f532, %f500;
	fma.rn.f32 	%f581, %f528, %f533, %f501;
	fma.rn.f32 	%f582, %f528, %f534, %f502;
	fma.rn.f32 	%f583, %f528, %f535, %f503;
	fma.rn.f32 	%f584, %f528, %f536, %f504;
	fma.rn.f32 	%f585, %f528, %f537, %f505;
	fma.rn.f32 	%f586, %f528, %f538, %f506;
	fma.rn.f32 	%f587, %f529, %f531, %f507;
	fma.rn.f32 	%f588, %f529, %f532, %f508;
	fma.rn.f32 	%f589, %f529, %f533, %f509;
	fma.rn.f32 	%f590, %f529, %f534, %f510;
	fma.rn.f32 	%f591, %f529, %f535, %f511;
	fma.rn.f32 	%f592, %f529, %f536, %f512;
	fma.rn.f32 	%f593, %f529, %f537, %f513;
	fma.rn.f32 	%f594, %f529, %f538, %f514;
	fma.rn.f32 	%f595, %f530, %f531, %f515;
	fma.rn.f32 	%f596, %f530, %f532, %f516;
	fma.rn.f32 	%f597, %f530, %f533, %f517;
	fma.rn.f32 	%f598, %f530, %f534, %f518;
	fma.rn.f32 	%f599, %f530, %f535, %f519;
	fma.rn.f32 	%f600, %f530, %f536, %f520;
	fma.rn.f32 	%f601, %f530, %f537, %f521;
	fma.rn.f32 	%f602, %f530, %f538, %f522;
	ld.shared.f32 	%f603, [%r46];
	ld.shared.f32 	%f604, [%r47];
	ld.shared.f32 	%f605, [%r48];
	ld.shared.f32 	%f606, [%r49];
	ld.shared.f32 	%f607, [%r50];
	ld.shared.f32 	%f608, [%r51];
	ld.shared.f32 	%f609, [%r52];
	ld.shared.f32 	%f610, [%r53];
	ld.shared.v4.f32 	{%f611, %f612, %f613, %f614}, [%r304+2560];
	ld.shared.v4.f32 	{%f615, %f616, %f617, %f618}, [%r304+2576];
	fma.rn.f32 	%f619, %f603, %f611, %f539;
	fma.rn.f32 	%f620, %f603, %f612, %f540;
	fma.rn.f32 	%f621, %f603, %f613, %f541;
	fma.rn.f32 	%f622, %f603, %f614, %f542;
	fma.rn.f32 	%f623, %f603, %f615, %f543;
	fma.rn.f32 	%f624, %f603, %f616, %f544;
	fma.rn.f32 	%f625, %f603, %f617, %f545;
	fma.rn.f32 	%f626, %f603, %f618, %f546;
	fma.rn.f32 	%f627, %f604, %f611, %f547;
	fma.rn.f32 	%f628, %f604, %f612, %f548;
	fma.rn.f32 	%f629, %f604, %f613, %f549;
	fma.rn.f32 	%f630, %f604, %f614, %f550;
	fma.rn.f32 	%f631, %f604, %f615, %f551;
	fma.rn.f32 	%f632, %f604, %f616, %f552;
	fma.rn.f32 	%f633, %f604, %f617, %f553;
	fma.rn.f32 	%f634, %f604, %f618, %f554;
	fma.rn.f32 	%f635, %f605, %f611, %f555;
	fma.rn.f32 	%f636, %f605, %f612, %f556;
	fma.rn.f32 	%f637, %f605, %f613, %f557;
	fma.rn.f32 	%f638, %f605, %f614, %f558;
	fma.rn.f32 	%f639, %f605, %f615, %f559;
	fma.rn.f32 	%f640, %f605, %f616, %f560;
	fma.rn.f32 	%f641, %f605, %f617, %f561;
	fma.rn.f32 	%f642, %f605, %f618, %f562;
	fma.rn.f32 	%f643, %f606, %f611, %f563;
	fma.rn.f32 	%f644, %f606, %f612, %f564;
	fma.rn.f32 	%f645, %f606, %f613, %f565;
	fma.rn.f32 	%f646, %f606, %f614, %f566;
	fma.rn.f32 	%f647, %f606, %f615, %f567;
	fma.rn.f32 	%f648, %f606, %f616, %f568;
	fma.rn.f32 	%f649, %f606, %f617, %f569;
	fma.rn.f32 	%f650, %f606, %f618, %f570;
	fma.rn.f32 	%f651, %f607, %f611, %f571;
	fma.rn.f32 	%f652, %f607, %f612, %f572;
	fma.rn.f32 	%f653, %f607, %f613, %f573;
	fma.rn.f32 	%f654, %f607, %f614, %f574;
	fma.rn.f32 	%f655, %f607, %f615, %f575;
	fma.rn.f32 	%f656, %f607, %f616, %f576;
	fma.rn.f32 	%f657, %f607, %f617, %f577;
	fma.rn.f32 	%f658, %f607, %f618, %f578;
	fma.rn.f32 	%f659, %f608, %f611, %f579;
	fma.rn.f32 	%f660, %f608, %f612, %f580;
	fma.rn.f32 	%f661, %f608, %f613, %f581;
	fma.rn.f32 	%f662, %f608, %f614, %f582;
	fma.rn.f32 	%f663, %f608, %f615, %f583;
	fma.rn.f32 	%f664, %f608, %f616, %f584;
	fma.rn.f32 	%f665, %f608, %f617, %f585;
	fma.rn.f32 	%f666, %f608, %f618, %f586;
	fma.rn.f32 	%f667, %f609, %f611, %f587;
	fma.rn.f32 	%f668, %f609, %f612, %f588;
	fma.rn.f32 	%f669, %f609, %f613, %f589;
	fma.rn.f32 	%f670, %f609, %f614, %f590;
	fma.rn.f32 	%f671, %f609, %f615, %f591;
	fma.rn.f32 	%f672, %f609, %f616, %f592;
	fma.rn.f32 	%f673, %f609, %f617, %f593;
	fma.rn.f32 	%f674, %f609, %f618, %f594;
	fma.rn.f32 	%f675, %f610, %f611, %f595;
	fma.rn.f32 	%f676, %f610, %f612, %f596;
	fma.rn.f32 	%f677, %f610, %f613, %f597;
	fma.rn.f32 	%f678, %f610, %f614, %f598;
	fma.rn.f32 	%f679, %f610, %f615, %f599;
	fma.rn.f32 	%f680, %f610, %f616, %f600;
	fma.rn.f32 	%f681, %f610, %f617, %f601;
	fma.rn.f32 	%f682, %f610, %f618, %f602;
	ld.shared.f32 	%f683, [%r54];
	ld.shared.f32 	%f684, [%r55];
	ld.shared.f32 	%f685, [%r56];
	ld.shared.f32 	%f686, [%r57];
	ld.shared.f32 	%f687, [%r58];
	ld.shared.f32 	%f688, [%r59];
	ld.shared.f32 	%f689, [%r60];
	ld.shared.f32 	%f690, [%r61];
	ld.shared.v4.f32 	{%f691, %f692, %f693, %f694}, [%r304+3072];
	ld.shared.v4.f32 	{%f695, %f696, %f697, %f698}, [%r304+3088];
	fma.rn.f32 	%f699, %f683, %f691, %f619;
	fma.rn.f32 	%f700, %f683, %f692, %f620;
	fma.rn.f32 	%f701, %f683, %f693, %f621;
	fma.rn.f32 	%f702, %f683, %f694, %f622;
	fma.rn.f32 	%f703, %f683, %f695, %f623;
	fma.rn.f32 	%f704, %f683, %f696, %f624;
	fma.rn.f32 	%f705, %f683, %f697, %f625;
	fma.rn.f32 	%f706, %f683, %f698, %f626;
	fma.rn.f32 	%f707, %f684, %f691, %f627;
	fma.rn.f32 	%f708, %f684, %f692, %f628;
	fma.rn.f32 	%f709, %f684, %f693, %f629;
	fma.rn.f32 	%f710, %f684, %f694, %f630;
	fma.rn.f32 	%f711, %f684, %f695, %f631;
	fma.rn.f32 	%f712, %f684, %f696, %f632;
	fma.rn.f32 	%f713, %f684, %f697, %f633;
	fma.rn.f32 	%f714, %f684, %f698, %f634;
	fma.rn.f32 	%f715, %f685, %f691, %f635;
	fma.rn.f32 	%f716, %f685, %f692, %f636;
	fma.rn.f32 	%f717, %f685, %f693, %f637;
	fma.rn.f32 	%f718, %f685, %f694, %f638;
	fma.rn.f32 	%f719, %f685, %f695, %f639;
	fma.rn.f32 	%f720, %f685, %f696, %f640;
	fma.rn.f32 	%f721, %f685, %f697, %f641;
	fma.rn.f32 	%f722, %f685, %f698, %f642;
	fma.rn.f32 	%f723, %f686, %f691, %f643;
	fma.rn.f32 	%f724, %f686, %f692, %f644;
	fma.rn.f32 	%f725, %f686, %f693, %f645;
	fma.rn.f32 	%f726, %f686, %f694, %f646;
	fma.rn.f32 	%f727, %f686, %f695, %f647;
	fma.rn.f32 	%f728, %f686, %f696, %f648;
	fma.rn.f32 	%f729, %f686, %f697, %f649;
	fma.rn.f32 	%f730, %f686, %f698, %f650;
	fma.rn.f32 	%f731, %f687, %f691, %f651;
	fma.rn.f32 	%f732, %f687, %f692, %f652;
	fma.rn.f32 	%f733, %f687, %f693, %f653;
	fma.rn.f32 	%f734, %f687, %f694, %f654;
	fma.rn.f32 	%f735, %f687, %f695, %f655;
	fma.rn.f32 	%f736, %f687, %f696, %f656;
	fma.rn.f32 	%f737, %f687, %f697, %f657;
	fma.rn.f32 	%f738, %f687, %f698, %f658;
	fma.rn.f32 	%f739, %f688, %f691, %f659;
	fma.rn.f32 	%f740, %f688, %f692, %f660;
	fma.rn.f32 	%f741, %f688, %f693, %f661;
	fma.rn.f32 	%f742, %f688, %f694, %f662;
	fma.rn.f32 	%f743, %f688, %f695, %f663;
	fma.rn.f32 	%f744, %f688, %f696, %f664;
	fma.rn.f32 	%f745, %f688, %f697, %f665;
	fma.rn.f32 	%f746, %f688, %f698, %f666;
	fma.rn.f32 	%f747, %f689, %f691, %f667;
	fma.rn.f32 	%f748, %f689, %f692, %f668;
	fma.rn.f32 	%f749, %f689, %f693, %f669;
	fma.rn.f32 	%f750, %f689, %f694, %f670;
	fma.rn.f32 	%f751, %f689, %f695, %f671;
	fma.rn.f32 	%f752, %f689, %f696, %f672;
	fma.rn.f32 	%f753, %f689, %f697, %f673;
	fma.rn.f32 	%f754, %f689, %f698, %f674;
	fma.rn.f32 	%f755, %f690, %f691, %f675;
	fma.rn.f32 	%f756, %f690, %f692, %f676;
	fma.rn.f32 	%f757, %f690, %f693, %f677;
	fma.rn.f32 	%f758, %f690, %f694, %f678;
	fma.rn.f32 	%f759, %f690, %f695, %f679;
	fma.rn.f32 	%f760, %f690, %f696, %f680;
	fma.rn.f32 	%f761, %f690, %f697, %f681;
	fma.rn.f32 	%f762, %f690, %f698, %f682;
	ld.shared.f32 	%f763, [%r62];
	ld.shared.f32 	%f764, [%r63];
	ld.shared.f32 	%f765, [%r64];
	ld.shared.f32 	%f766, [%r65];
	ld.shared.f32 	%f767, [%r66];
	ld.shared.f32 	%f768, [%r67];
	ld.shared.f32 	%f769, [%r68];
	ld.shared.f32 	%f770, [%r69];
	ld.shared.v4.f32 	{%f771, %f772, %f773, %f774}, [%r304+3584];
	ld.shared.v4.f32 	{%f775, %f776, %f777, %f778}, [%r304+3600];
	fma.rn.f32 	%f890, %f763, %f771, %f699;
	fma.rn.f32 	%f889, %f763, %f772, %f700;
	fma.rn.f32 	%f888, %f763, %f773, %f701;
	fma.rn.f32 	%f887, %f763, %f774, %f702;
	fma.rn.f32 	%f886, %f763, %f775, %f703;
	fma.rn.f32 	%f885, %f763, %f776, %f704;
	fma.rn.f32 	%f884, %f763, %f777, %f705;
	fma.rn.f32 	%f883, %f763, %f778, %f706;
	fma.rn.f32 	%f882, %f764, %f771, %f707;
	fma.rn.f32 	%f881, %f764, %f772, %f708;
	fma.rn.f32 	%f880, %f764, %f773, %f709;
	fma.rn.f32 	%f879, %f764, %f774, %f710;
	fma.rn.f32 	%f878, %f764, %f775, %f711;
	fma.rn.f32 	%f877, %f764, %f776, %f712;
	fma.rn.f32 	%f876, %f764, %f777, %f713;
	fma.rn.f32 	%f875, %f764, %f778, %f714;
	fma.rn.f32 	%f874, %f765, %f771, %f715;
	fma.rn.f32 	%f873, %f765, %f772, %f716;
	fma.rn.f32 	%f872, %f765, %f773, %f717;
	fma.rn.f32 	%f871, %f765, %f774, %f718;
	fma.rn.f32 	%f870, %f765, %f775, %f719;
	fma.rn.f32 	%f869, %f765, %f776, %f720;
	fma.rn.f32 	%f868, %f765, %f777, %f721;
	fma.rn.f32 	%f867, %f765, %f778, %f722;
	fma.rn.f32 	%f866, %f766, %f771, %f723;
	fma.rn.f32 	%f865, %f766, %f772, %f724;
	fma.rn.f32 	%f864, %f766, %f773, %f725;
	fma.rn.f32 	%f863, %f766, %f774, %f726;
	fma.rn.f32 	%f862, %f766, %f775, %f727;
	fma.rn.f32 	%f861, %f766, %f776, %f728;
	fma.rn.f32 	%f860, %f766, %f777, %f729;
	fma.rn.f32 	%f859, %f766, %f778, %f730;
	fma.rn.f32 	%f858, %f767, %f771, %f731;
	fma.rn.f32 	%f857, %f767, %f772, %f732;
	fma.rn.f32 	%f856, %f767, %f773, %f733;
	fma.rn.f32 	%f855, %f767, %f774, %f734;
	fma.rn.f32 	%f854, %f767, %f775, %f735;
	fma.rn.f32 	%f853, %f767, %f776, %f736;
	fma.rn.f32 	%f852, %f767, %f777, %f737;
	fma.rn.f32 	%f851, %f767, %f778, %f738;
	fma.rn.f32 	%f850, %f768, %f771, %f739;
	fma.rn.f32 	%f849, %f768, %f772, %f740;
	fma.rn.f32 	%f848, %f768, %f773, %f741;
	fma.rn.f32 	%f847, %f768, %f774, %f742;
	fma.rn.f32 	%f846, %f768, %f775, %f743;
	fma.rn.f32 	%f845, %f768, %f776, %f744;
	fma.rn.f32 	%f844, %f768, %f777, %f745;
	fma.rn.f32 	%f843, %f768, %f778, %f746;
	fma.rn.f32 	%f891, %f769, %f771, %f747;
	fma.rn.f32 	%f892, %f769, %f772, %f748;
	fma.rn.f32 	%f893, %f769, %f773, %f749;
	fma.rn.f32 	%f894, %f769, %f774, %f750;
	fma.rn.f32 	%f895, %f769, %f775, %f751;
	fma.rn.f32 	%f896, %f769, %f776, %f752;
	fma.rn.f32 	%f897, %f769, %f777, %f753;
	fma.rn.f32 	%f898, %f769, %f778, %f754;
	fma.rn.f32 	%f899, %f770, %f771, %f755;
	fma.rn.f32 	%f900, %f770, %f772, %f756;
	fma.rn.f32 	%f901, %f770, %f773, %f757;
	fma.rn.f32 	%f902, %f770, %f774, %f758;
	fma.rn.f32 	%f903, %f770, %f775, %f759;
	fma.rn.f32 	%f904, %f770, %f776, %f760;
	fma.rn.f32 	%f905, %f770, %f777, %f761;
	fma.rn.f32 	%f906, %f770, %f778, %f762;
	bar.sync 	0;
	add.s32 	%r324, %r324, 8;
	shl.b32 	%r305, %r320, 3;
	add.s32 	%r323, %r323, %r305;
	add.s32 	%r322, %r322, 8;
	setp.lt.s32 	%p2, %r324, %r318;
	@%p2 bra 	$L__BB0_2;
$L__BB0_3:
	ld.param.u32 	%r321, [_Z9matrixMulILi128ELi8ELi128ELi8ELi8EEvPfS0_S0_iii_param_5];
	ld.param.u64 	%rd23, [_Z9matrixMulILi128ELi8ELi128ELi8ELi8EEvPfS0_S0_iii_param_2];
	cvta.to.global.u64 	%rd10, %rd23;
	mov.u32 	%r306, %ctaid.y;
	shl.b32 	%r307, %r306, 7;
	mov.u32 	%r308, %tid.y;
	shl.b32 	%r309, %r308, 3;
	add.s32 	%r310, %r307, %r309;
	mov.u32 	%r311, %ctaid.x;
	shl.b32 	%r312, %r311, 7;
	mov.u32 	%r313, %tid.x;
	shl.b32 	%r314, %r313, 3;
	add.s32 	%r315, %r312, %r314;
	mad.lo.s32 	%r316, %r310, %r321, %r315;
	mul.wide.s32 	%rd11, %r316, 4;
	add.s64 	%rd12, %rd10, %rd11;
	st.global.f32 	[%rd12], %f890;
	st.global.f32 	[%rd12+4], %f889;
	st.global.f32 	[%rd12+8], %f888;
	st.global.f32 	[%rd12+12], %f887;
	st.global.f32 	[%rd12+16], %f886;
	st.global.f32 	[%rd12+20], %f885;
	st.global.f32 	[%rd12+24], %f884;
	st.global.f32 	[%rd12+28], %f883;
	mul.wide.s32 	%rd13, %r321, 4;
	add.s64 	%rd14, %rd12, %rd13;
	st.global.f32 	[%rd14], %f882;
	st.global.f32 	[%rd14+4], %f881;
	st.global.f32 	[%rd14+8], %f880;
	st.global.f32 	[%rd14+12], %f879;
	st.global.f32 	[%rd14+16], %f878;
	st.global.f32 	[%rd14+20], %f877;
	st.global.f32 	[%rd14+24], %f876;
	st.global.f32 	[%rd14+28], %f875;
	add.s64 	%rd15, %rd14, %rd13;
	st.global.f32 	[%rd15], %f874;
	st.global.f32 	[%rd15+4], %f873;
	st.global.f32 	[%rd15+8], %f872;
	st.global.f32 	[%rd15+12], %f871;
	st.global.f32 	[%rd15+16], %f870;
	st.global.f32 	[%rd15+20], %f869;
	st.global.f32 	[%rd15+24], %f868;
	st.global.f32 	[%rd15+28], %f867;
	add.s64 	%rd16, %rd15, %rd13;
	st.global.f32 	[%rd16], %f866;
	st.global.f32 	[%rd16+4], %f865;
	st.global.f32 	[%rd16+8], %f864;
	st.global.f32 	[%rd16+12], %f863;
	st.global.f32 	[%rd16+16], %f862;
	st.global.f32 	[%rd16+20], %f861;
	st.global.f32 	[%rd16+24], %f860;
	st.global.f32 	[%rd16+28], %f859;
	add.s64 	%rd17, %rd16, %rd13;
	st.global.f32 	[%rd17], %f858;
	st.global.f32 	[%rd17+4], %f857;
	st.global.f32 	[%rd17+8], %f856;
	st.global.f32 	[%rd17+12], %f855;
	st.global.f32 	[%rd17+16], %f854;
	st.global.f32 	[%rd17+20], %f853;
	st.global.f32 	[%rd17+24], %f852;
	st.global.f32 	[%rd17+28], %f851;
	add.s64 	%rd18, %rd17, %rd13;
	st.global.f32 	[%rd18], %f850;
	st.global.f32 	[%rd18+4], %f849;
	st.global.f32 	[%rd18+8], %f848;
	st.global.f32 	[%rd18+12], %f847;
	st.global.f32 	[%rd18+16], %f846;
	st.global.f32 	[%rd18+20], %f845;
	st.global.f32 	[%rd18+24], %f844;
	st.global.f32 	[%rd18+28], %f843;
	add.s64 	%rd19, %rd18, %rd13;
	st.global.f32 	[%rd19], %f891;
	st.global.f32 	[%rd19+4], %f892;
	st.global.f32 	[%rd19+8], %f893;
	st.global.f32 	[%rd19+12], %f894;
	st.global.f32 	[%rd19+16], %f895;
	st.global.f32 	[%rd19+20], %f896;
	st.global.f32 	[%rd19+24], %f897;
	st.global.f32 	[%rd19+28], %f898;
	add.s64 	%rd20, %rd19, %rd13;
	st.global.f32 	[%rd20], %f899;
	st.global.f32 	[%rd20+4], %f900;
	st.global.f32 	[%rd20+8], %f901;
	st.global.f32 	[%rd20+12], %f902;
	st.global.f32 	[%rd20+16], %f903;
	st.global.f32 	[%rd20+20], %f904;
	st.global.f32 	[%rd20+24], %f905;
	st.global.f32 	[%rd20+28], %f906;
	ret;

}


// ===== COMPILED SASS (sm_100) =====

	.target	sm_100

	.elftype	@"ET_EXEC"


//--------------------- .note.nv.tkinfo           --------------------------
	.section	.note.nv.tkinfo,"",@"SHT_NOTE"
	.sectionflags	@"SHF_NOTE_NV_TKINFO"
	.tkinfo
        /*0018*/ 	.word	0x00000002
        /*0030*/ 	.string	""
        /*0030*/ 	.string	"ptxas"
        /*0030*/ 	.string	"Cuda compilation tools, release 13.0, V13.0.88"
        /*0030*/ 	.string	"Build cuda_13.0.r13.0/compiler.36424714_0"
        /*0030*/ 	.string	"-arch sm_100 -m 64 "



//--------------------- .note.nv.cuinfo           --------------------------
	.section	.note.nv.cuinfo,"",@"SHT_NOTE"
	.sectionflags	@"SHF_NOTE_NV_CUINFO"
        /*0018*/ 	.short	0x0002
        /*001a*/ 	.short	0x0064
        /*001c*/ 	.short	0x0082
	.zero		2


//--------------------- .nv.info                  --------------------------
	.section	.nv.info,"",@"SHT_CUDA_INFO"
	.align	4


	//----- nvinfo : EIATTR_REGCOUNT
	.align		4
        /*0000*/ 	.byte	0x04, 0x2f
        /*0002*/ 	.short	(.L_1 - .L_0)
	.align		4
.L_0:
        /*0004*/ 	.word	index@(_Z9matrixMulILi128ELi8ELi128ELi8ELi8EEvPfS0_S0_iii)
        /*0008*/ 	.word	0x000000a8


	//----- nvinfo : EIATTR_FRAME_SIZE
	.align		4
.L_1:
        /*000c*/ 	.byte	0x04, 0x11
        /*000e*/ 	.short	(.L_3 - .L_2)
	.align		4
.L_2:
        /*0010*/ 	.word	index@(_Z9matrixMulILi128ELi8ELi128ELi8ELi8EEvPfS0_S0_iii)
        /*0014*/ 	.word	0x00000000


	//----- nvinfo : EIATTR_MIN_STACK_SIZE
	.align		4
.L_3:
        /*0018*/ 	.byte	0x04, 0x12
        /*001a*/ 	.short	(.L_5 - .L_4)
	.align		4
.L_4:
        /*001c*/ 	.word	index@(_Z9matrixMulILi128ELi8ELi128ELi8ELi8EEvPfS0_S0_iii)
        /*0020*/ 	.word	0x00000000
.L_5:


//--------------------- .nv.compat                --------------------------
	.section	.nv.compat,"",@"SHT_CUDA_COMPAT_INFO"
	.align	4
        /*0000*/ 	.byte	0x02, 0x09, 0x00, 0x00, 0x02, 0x02, 0x01, 0x00, 0x02, 0x05, 0x05, 0x00, 0x03, 0x07, 0x01, 0x01
        /*0010*/ 	.byte	0x02, 0x03, 0x00, 0x00, 0x02, 0x06, 0x01, 0x00, 0x04, 0x0b, 0x08, 0x00, 0x09, 0x00, 0x00, 0x00
        /*0020*/ 	.byte	0x00, 0x00, 0x00, 0x00


//--------------------- .nv.info._Z9matrixMulILi128ELi8ELi128ELi8ELi8EEvPfS0_S0_iii --------------------------
	.section	.nv.info._Z9matrixMulILi128ELi8ELi128ELi8ELi8EEvPfS0_S0_iii,"",@"SHT_CUDA_INFO"
	.sectionflags	@""
	.align	4


	//----- nvinfo : EIATTR_CUDA_API_VERSION
	.align		4
        /*0000*/ 	.byte	0x04, 0x37
        /*0002*/ 	.short	(.L_7 - .L_6)
.L_6:
        /*0004*/ 	.word	0x00000082


	//----- nvinfo : EIATTR_KPARAM_INFO
	.align		4
.L_7:
        /*0008*/ 	.byte	0x04, 0x17
        /*000a*/ 	.short	(.L_9 - .L_8)
.L_8:
        /*000c*/ 	.word	0x00000000
        /*0010*/ 	.short	0x0005
        /*0012*/ 	.short	0x0020
        /*0014*/ 	.byte	0x00, 0xf0, 0x11, 0x00


	//----- nvinfo : EIATTR_KPARAM_INFO
	.align		4
.L_9:
        /*0018*/ 	.byte	0x04, 0x17
        /*001a*/ 	.short	(.L_11 - .L_10)
.L_10:
        /*001c*/ 	.word	0x00000000
        /*0020*/ 	.short	0x0004
        /*0022*/ 	.short	0x001c
        /*0024*/ 	.byte	0x00, 0xf0, 0x11, 0x00


	//----- nvinfo : EIATTR_KPARAM_INFO
	.align		4
.L_11:
        /*0028*/ 	.byte	0x04, 0x17
        /*002a*/ 	.short	(.L_13 - .L_12)
.L_12:
        /*002c*/ 	.word	0x00000000
        /*0030*/ 	.short	0x0003
        /*0032*/ 	.short	0x0018
        /*0034*/ 	.byte	0x00, 0xf0, 0x11, 0x00


	//----- nvinfo : EIATTR_KPARAM_INFO
	.align		4
.L_13:
        /*0038*/ 	.byte	0x04, 0x17
        /*003a*/ 	.short	(.L_15 - .L_14)
.L_14:
        /*003c*/ 	.word	0x00000000
        /*0040*/ 	.short	0x0002
        /*0042*/ 	.short	0x0010
        /*0044*/ 	.byte	0x00, 0xf5, 0x21, 0x00


	//----- nvinfo : EIATTR_KPARAM_INFO
	.align		4
.L_15:
        /*0048*/ 	.byte	0x04, 0x17
        /*004a*/ 	.short	(.L_17 - .L_16)
.L_16:
        /*004c*/ 	.word	0x00000000
        /*0050*/ 	.short	0x0001
        /*0052*/ 	.short	0x0008
        /*0054*/ 	.byte	0x00, 0xf5, 0x21, 0x00


	//----- nvinfo : EIATTR_KPARAM_INFO
	.align		4
.L_17:
        /*0058*/ 	.byte	0x04, 0x17
        /*005a*/ 	.short	(.L_19 - .L_18)
.L_18:
        /*005c*/ 	.word	0x00000000
        /*0060*/ 	.short	0x0000
        /*0062*/ 	.short	0x0000
        /*0064*/ 	.byte	0x00, 0xf5, 0x21, 0x00


	//----- nvinfo : EIATTR_SPARSE_MMA_MASK
	.align		4
.L_19:
        /*0068*/ 	.byte	0x03, 0x50
        /*006a*/ 	.short	0x0000


	//----- nvinfo : EIATTR_MAXREG_COUNT
	.align		4
        /*006c*/ 	.byte	0x03, 0x1b
        /*006e*/ 	.short	0x00ff


	//----- nvinfo : EIATTR_NUM_BARRIERS
	.align		4
        /*0070*/ 	.byte	0x02, 0x4c
        /*0072*/ 	.byte	0x01
	.zero		1


	//----- nvinfo : EIATTR_MERCURY_ISA_VERSION
	.align		4
        /*0074*/ 	.byte	0x03, 0x5f
        /*0076*/ 	.short	0x0101


	//----- nvinfo : EIATTR_VRC_CTA_INIT_COUNT
	.align		4
        /*0078*/ 	.byte	0x02, 0x4a
	.zero		1
	.zero		1


	//----- nvinfo : EIATTR_EXIT_INSTR_OFFSETS
	.align		4
        /*007c*/ 	.byte	0x04, 0x1c
        /*007e*/ 	.short	(.L_21 - .L_20)


	//   ....[0]....
.L_20:
        /*0080*/ 	.word	0x00006160


	//----- nvinfo : EIATTR_CBANK_PARAM_SIZE
	.align		4
.L_21:
        /*0084*/ 	.byte	0x03, 0x19
        /*0086*/ 	.short	0x0024


	//----- nvinfo : EIATTR_PARAM_CBANK
	.align		4
        /*0088*/ 	.byte	0x04, 0x0a
        /*008a*/ 	.short	(.L_23 - .L_22)
	.align		4
.L_22:
        /*008c*/ 	.word	index@(.nv.constant0._Z9matrixMulILi128ELi8ELi128ELi8ELi8EEvPfS0_S0_iii)
        /*0090*/ 	.short	0x0380
        /*0092*/ 	.short	0x0024


	//----- nvinfo : EIATTR_SW_WAR
	.align		4
.L_23:
        /*0094*/ 	.byte	0x04, 0x36
        /*0096*/ 	.short	(.L_25 - .L_24)
.L_24:
        /*0098*/ 	.word	0x00000008
.L_25:


//--------------------- .nv.callgraph             --------------------------
	.section	.nv.callgraph,"",@"SHT_CUDA_CALLGRAPH"
	.align	4
	.sectionentsize	8
	.align		4
        /*0000*/ 	.word	0x00000000
	.align		4
        /*0004*/ 	.word	0xffffffff
	.align		4
        /*0008*/ 	.word	0x00000000
	.align		4
        /*000c*/ 	.word	0xfffffffe
	.align		4
        /*0010*/ 	.word	0x00000000
	.align		4
        /*0014*/ 	.word	0xfffffffd
	.align		4
        /*0018*/ 	.word	0x00000000
	.align		4
        /*001c*/ 	.word	0xfffffffc


//--------------------- .text._Z9matrixMulILi128ELi8ELi128ELi8ELi8EEvPfS0_S0_iii --------------------------
	.section	.text._Z9matrixMulILi128ELi8ELi128ELi8ELi8EEvPfS0_S0_iii,"ax",@progbits
	.align	128
        .global         _Z9matrixMulILi128ELi8ELi128ELi8ELi8EEvPfS0_S0_iii
        .type           _Z9matrixMulILi128ELi8ELi128ELi8ELi8EEvPfS0_S0_iii,@function
        .size           _Z9matrixMulILi128ELi8ELi128ELi8ELi8EEvPfS0_S0_iii,(.L_x_3 - _Z9matrixMulILi128ELi8ELi128ELi8ELi8EEvPfS0_S0_iii)
        .other          _Z9matrixMulILi128ELi8ELi128ELi8ELi8EEvPfS0_S0_iii,@"STO_CUDA_ENTRY STV_DEFAULT"
_Z9matrixMulILi128ELi8ELi128ELi8ELi8EEvPfS0_S0_iii:
.text._Z9matrixMulILi128ELi8ELi128ELi8ELi8EEvPfS0_S0_iii:
[----:B------:R-:W-:Y:S01]  /*0000*/  LDC R1, c[0x0][0x37c] ;  /* 0x0000df00ff017b82 */ /* 0x000fe20000000800 */
[----:B------:R-:W0:Y:S01]  /*0010*/  S2R R43, SR_CTAID.X ;  /* 0x00000000002b7919 */ /* 0x000e220000002500 */
[----:B------:R-:W1:Y:S06]  /*0020*/  LDCU UR5, c[0x0][0x39c] ;  /* 0x00007380ff0577ac */ /* 0x000e6c0008000800 */
[----:B------:R-:W2:Y:S01]  /*0030*/  LDC R0, c[0x0][0x3a0] ;  /* 0x0000e800ff007b82 */ /* 0x000ea20000000800 */
[----:B------:R-:W-:Y:S01]  /*0040*/  HFMA2 R141, -RZ, RZ, 0, 0 ;  /* 0x00000000ff8d7431 */ /* 0x000fe200000001ff */
[----:B------:R-:W3:Y:S01]  /*0050*/  S2R R68, SR_CTAID.Y ;  /* 0x0000000000447919 */ /* 0x000ee20000002600 */
[----:B------:R-:W-:-:S02]  /*0060*/  CS2R R114, SRZ ;  /* 0x0000000000727805 */ /* 0x000fc4000001ff00 */
[----:B------:R-:W-:Y:S02]  /*0070*/  CS2R R112, SRZ ;  /* 0x0000000000707805 */ /* 0x000fe4000001ff00 */
[----:B------:R-:W-:Y:S01]  /*0080*/  CS2R R116, SRZ ;  /* 0x0000000000747805 */ /* 0x000fe2000001ff00 */
[----:B------:R-:W0:Y:S01]  /*0090*/  S2R R2, SR_TID.X ;  /* 0x0000000000027919 */ /* 0x000e220000002100 */
[----:B------:R-:W-:Y:S01]  /*00a0*/  CS2R R110, SRZ ;  /* 0x00000000006e7805 */ /* 0x000fe2000001ff00 */
[----:B------:R-:W4:Y:S01]  /*00b0*/  LDC.64 R62, c[0x0][0x390] ;  /* 0x0000e400ff3e7b82 */ /* 0x000f220000000a00 */
[----:B------:R-:W-:Y:S01]  /*00c0*/  CS2R R108, SRZ ;  /* 0x00000000006c7805 */ /* 0x000fe2000001ff00 */
[----:B------:R-:W3:Y:S01]  /*00d0*/  S2R R3, SR_TID.Y ;  /* 0x0000000000037919 */ /* 0x000ee20000002200 */
[----:B------:R-:W-:Y:S02]  /*00e0*/  CS2R R148, SRZ ;  /* 0x0000000000947805 */ /* 0x000fe4000001ff00 */
[----:B------:R-:W-:-:S02]  /*00f0*/  CS2R R124, SRZ ;  /* 0x00000000007c7805 */ /* 0x000fc4000001ff00 */
[----:B------:R-:W-:Y:S01]  /*0100*/  CS2R R120, SRZ ;  /* 0x0000000000787805 */ /* 0x000fe2000001ff00 */
[----:B------:R-:W0:Y:S01]  /*0110*/  S2R R65, SR_TID.Y ;  /* 0x0000000000417919 */ /* 0x000e220000002200 */
[----:B------:R-:W-:Y:S02]  /*0120*/  CS2R R144, SRZ ;  /* 0x0000000000907805 */ /* 0x000fe4000001ff00 */
[----:B------:R-:W-:Y:S01]  /*0130*/  CS2R R150, SRZ ;  /* 0x0000000000967805 */ /* 0x000fe2000001ff00 */
[----:B-1----:R-:W-:Y:S01]  /*0140*/  UISETP.GE.AND UP0, UPT, UR5, 0x1, UPT ;  /* 0x000000010500788c */ /* 0x002fe2000bf06270 */
[----:B------:R-:W-:Y:S02]  /*0150*/  CS2R R154, SRZ ;  /* 0x00000000009a7805 */ /* 0x000fe4000001ff00 */
[----:B------:R-:W-:Y:S02]  /*0160*/  CS2R R146, SRZ ;  /* 0x0000000000927805 */ /* 0x000fe4000001ff00 */
[----:B------:R-:W-:-:S02]  /*0170*/  CS2R R130, SRZ ;  /* 0x0000000000827805 */ /* 0x000fc4000001ff00 */
[----:B------:R-:W-:Y:S02]  /*0180*/  CS2R R132, SRZ ;  /* 0x0000000000847805 */ /* 0x000fe4000001ff00 */
[----:B------:R-:W-:Y:S02]  /*0190*/  CS2R R126, SRZ ;  /* 0x00000000007e7805 */ /* 0x000fe4000001ff00 */
[----:B------:R-:W-:Y:S02]  /*01a0*/  CS2R R128, SRZ ;  /* 0x0000000000807805 */ /* 0x000fe4000001ff00 */
        /* <DEDUP_REMOVED lines=13> */
[----:B------:R-:W-:Y:S02]  /*0280*/  MOV R93, RZ ;  /* 0x000000ff005d7202 */ /* 0x000fe40000000f00 */
[----:B------:R-:W-:-:S02]  /*0290*/  CS2R R102, SRZ ;  /* 0x0000000000667805 */ /* 0x000fc4000001ff00 */
[----:B0-----:R-:W-:Y:S02]  /*02a0*/  LEA R4, R43, R2, 0x4 ;  /* 0x000000022b047211 */ /* 0x001fe400078e20ff */
[----:B------:R-:W-:Y:S01]  /*02b0*/  CS2R R104, SRZ ;  /* 0x0000000000687805 */ /* 0x000fe2000001ff00 */
[----:B------:R-:W0:Y:S01]  /*02c0*/  LDCU.64 UR6, c[0x0][0x358] ;  /* 0x00006b00ff0677ac */ /* 0x000e220008000a00 */
[----:B---3--:R-:W-:Y:S02]  /*02d0*/  LEA R3, R68, R3, 0x4 ;  /* 0x0000000344037211 */ /* 0x008fe400078e20ff */
[----:B------:R-:W-:Y:S02]  /*02e0*/  SHF.L.U32 R4, R4, 0x3, RZ ;  /* 0x0000000304047819 */ /* 0x000fe400000006ff */
[----:B------:R-:W-:-:S05]  /*02f0*/  SHF.L.U32 R3, R3, 0x3, RZ ;  /* 0x0000000303037819 */ /* 0x000fca00000006ff */
[----:B--2---:R-:W-:-:S04]  /*0300*/  IMAD R3, R3, R0, R4 ;  /* 0x0000000003037224 */ /* 0x004fc800078e0204 */
[----:B----4-:R-:W-:Y:S01]  /*0310*/  IMAD.WIDE R62, R3, 0x4, R62 ;  /* 0x00000004033e7825 */ /* 0x010fe200078e023e */
[----:B------:R-:W-:Y:S06]  /*0320*/  BRA.U !UP0, `(.L_x_0) ;  /* 0x0000005908707547 */ /* 0x000fec000b800000 */
[----:B------:R-:W-:Y:S01]  /*0330*/  SHF.L.U32 R140, R65, 0x6, RZ ;  /* 0x00000006418c7819 */ /* 0x000fe200000006ff */
[----:B------:R-:W-:Y:S01]  /*0340*/  UMOV UR4, URZ ;  /* 0x000000ff00047c82 */ /* 0x000fe20008000000 */
[----:B------:R-:W-:Y:S02]  /*0350*/  SHF.L.U32 R43, R43, 0x7, RZ ;  /* 0x000000072b2b7819 */ /* 0x000fe400000006ff */
[C---:B------:R-:W-:Y:S02]  /*0360*/  IADD3 R5, PT, PT, R140.reuse, 0x3f, RZ ;  /* 0x0000003f8c057810 */ /* 0x040fe40007ffe0ff */
[----:B------:R-:W-:Y:S02]  /*0370*/  IADD3 R6, PT, PT, R140, 0x8, RZ ;  /* 0x000000088c067810 */ /* 0x000fe40007ffe0ff */
[----:B------:R-:W-:Y:S02]  /*0380*/  LOP3.LUT R3, R5, 0xffff, RZ, 0xc0, !PT ;  /* 0x0000ffff05037812 */ /* 0x000fe400078ec0ff */
[----:B------:R-:W-:-:S02]  /*0390*/  LOP3.LUT R4, R6, 0xffff, RZ, 0xc0, !PT ;  /* 0x0000ffff06047812 */ /* 0x000fc400078ec0ff */
[C---:B------:R-:W-:Y:S01]  /*03a0*/  IADD3 R70, PT, PT, R140.reuse, 0x10, RZ ;  /* 0x000000108c467810 */ /* 0x040fe20007ffe0ff */
[----:B------:R-:W-:Y:S01]  /*03b0*/  IMAD R3, R3, 0xe38f, RZ ;  /* 0x0000e38f03037824 */ /* 0x000fe200078e02ff */
[----:B------:R-:W-:Y:S01]  /*03c0*/  IADD3 R8, PT, PT, R140, 0x18, RZ ;  /* 0x000000188c087810 */ /* 0x000fe20007ffe0ff */
[----:B------:R-:W-:Y:S01]  /*03d0*/  IMAD R4, R4, 0xe38f, RZ ;  /* 0x0000e38f04047824 */ /* 0x000fe200078e02ff */
[----:B------:R-:W-:Y:S02]  /*03e0*/  IADD3 R82, PT, PT, R140, 0x20, RZ ;  /* 0x000000208c527810 */ /* 0x000fe40007ffe0ff */
[----:B------:R-:W-:Y:S02]  /*03f0*/  SHF.R.U32.HI R67, RZ, 0x13, R3 ;  /* 0x00000013ff437819 */ /* 0x000fe40000011603 */
[----:B------:R-:W-:Y:S02]  /*0400*/  LOP3.LUT R7, R8, 0xffff, RZ, 0xc0, !PT ;  /* 0x0000ffff08077812 */ /* 0x000fe400078ec0ff */
[----:B------:R-:W-:-:S02]  /*0410*/  PRMT R3, R67, 0x9910, RZ ;  /* 0x0000991043037816 */ /* 0x000fc400000000ff */
[----:B------:R-:W-:Y:S01]  /*0420*/  SHF.R.U32.HI R86, RZ, 0x13, R4 ;  /* 0x00000013ff567819 */ /* 0x000fe20000011604 */
[----:B------:R-:W-:Y:S01]  /*0430*/  IMAD R69, R7, 0xe38f, RZ ;  /* 0x0000e38f07457824 */ /* 0x000fe200078e02ff */
[----:B------:R-:W-:Y:S01]  /*0440*/  LOP3.LUT R4, R82, 0xffff, RZ, 0xc0, !PT ;  /* 0x0000ffff52047812 */ /* 0x000fe200078ec0ff */
[----:B------:R-:W-:Y:S01]  /*0450*/  IMAD R3, R3, 0x9, RZ ;  /* 0x0000000903037824 */ /* 0x000fe200078e02ff */
[----:B------:R-:W-:Y:S02]  /*0460*/  IADD3 R11, PT, PT, R140, 0x28, RZ ;  /* 0x000000288c0b7810 */ /* 0x000fe40007ffe0ff */
[----:B------:R-:W-:Y:S01]  /*0470*/  PRMT R9, R86, 0x9910, RZ ;  /* 0x0000991056097816 */ /* 0x000fe200000000ff */
[----:B------:R-:W-:Y:S01]  /*0480*/  IMAD R4, R4, 0xe38f, RZ ;  /* 0x0000e38f04047824 */ /* 0x000fe200078e02ff */
[----:B------:R-:W-:Y:S02]  /*0490*/  IADD3 R3, PT, PT, RZ, -R3, RZ ;  /* 0x80000003ff037210 */ /* 0x000fe40007ffe0ff */
[----:B------:R-:W-:-:S02]  /*04a0*/  SHF.R.U32.HI R69, RZ, 0x13, R69 ;  /* 0x00000013ff457819 */ /* 0x000fc40000011645 */
[----:B------:R-:W-:Y:S02]  /*04b0*/  PRMT R10, R3, 0x7710, RZ ;  /* 0x00007710030a7816 */ /* 0x000fe400000000ff */
[----:B------:R-:W-:Y:S02]  /*04c0*/  LOP3.LUT R3, R70, 0xffff, RZ, 0xc0, !PT ;  /* 0x0000ffff46037812 */ /* 0x000fe400078ec0ff */
[----:B------:R-:W-:Y:S02]  /*04d0*/  IADD3 R5, PT, PT, R5, R10, RZ ;  /* 0x0000000a05057210 */ /* 0x000fe40007ffe0ff */
[----:B------:R-:W-:Y:S01]  /*04e0*/  LOP3.LUT R10, R11, 0xffff, RZ, 0xc0, !PT ;  /* 0x0000ffff0b0a7812 */ /* 0x000fe200078ec0ff */
[----:B------:R-:W-:Y:S01]  /*04f0*/  IMAD R3, R3, 0xe38f, RZ ;  /* 0x0000e38f03037824 */ /* 0x000fe200078e02ff */
[----:B------:R-:W-:Y:S02]  /*0500*/  PRMT R12, R69, 0x9910, RZ ;  /* 0x00009910450c7816 */ /* 0x000fe400000000ff */
[----:B------:R-:W-:Y:S01]  /*0510*/  IADD3 R72, PT, PT, R140, 0x30, RZ ;  /* 0x000000308c487810 */ /* 0x000fe20007ffe0ff */
[----:B------:R-:W-:Y:S01]  /*0520*/  IMAD R10, R10, 0xe38f, RZ ;  /* 0x0000e38f0a0a7824 */ /* 0x000fe200078e02ff */
[----:B------:R-:W-:-:S02]  /*0530*/  SHF.R.U32.HI R7, RZ, 0x13, R3 ;  /* 0x00000013ff077819 */ /* 0x000fc40000011603 */
[----:B------:R-:W-:Y:S02]  /*0540*/  MOV R3, R9 ;  /* 0x0000000900037202 */ /* 0x000fe40000000f00 */
[----:B------:R-:W-:Y:S02]  /*0550*/  SHF.R.U32.HI R9, RZ, 0x13, R4 ;  /* 0x00000013ff097819 */ /* 0x000fe40000011604 */
[----:B------:R-:W-:Y:S02]  /*0560*/  LEA R3, R3, R3, 0x3 ;  /* 0x0000000303037211 */ /* 0x000fe400078e18ff */
[----:B------:R-:W-:Y:S02]  /*0570*/  PRMT R13, R9, 0x9910, RZ ;  /* 0x00009910090d7816 */ /* 0x000fe400000000ff */
[----:B------:R-:W-:Y:S02]  /*0580*/  PRMT R4, R7, 0x9910, RZ ;  /* 0x0000991007047816 */ /* 0x000fe400000000ff */
[----:B------:R-:W-:-:S02]  /*0590*/  IADD3 R3, PT, PT, RZ, -R3, RZ ;  /* 0x80000003ff037210 */ /* 0x000fc40007ffe0ff */
[----:B------:R-:W-:Y:S02]  /*05a0*/  SHF.R.U32.HI R71, RZ, 0x13, R10 ;  /* 0x00000013ff477819 */ /* 0x000fe4000001160a */
[----:B------:R-:W-:Y:S02]  /*05b0*/  MOV R10, R12 ;  /* 0x0000000c000a7202 */ /* 0x000fe40000000f00 */
[----:B------:R-:W-:Y:S02]  /*05c0*/  MOV R12, R13 ;  /* 0x0000000d000c7202 */ /* 0x000fe40000000f00 */
[----:B------:R-:W-:Y:S01]  /*05d0*/  PRMT R13, R3, 0x7710, RZ ;  /* 0x00007710030d7816 */ /* 0x000fe200000000ff */
[----:B------:R-:W-:Y:S01]  /*05e0*/  IMAD R3, R4, 0x9, RZ ;  /* 0x0000000904037824 */ /* 0x000fe200078e02ff */
[----:B------:R-:W-:Y:S02]  /*05f0*/  PRMT R14, R71, 0x9910, RZ ;  /* 0x00009910470e7816 */ /* 0x000fe400000000ff */
[----:B------:R-:W-:Y:S01]  /*0600*/  LEA R4, R10, R10, 0x3 ;  /* 0x0000000a0a047211 */ /* 0x000fe200078e18ff */
[----:B------:R-:W-:Y:S01]  /*0610*/  IMAD R10, R12, 0x9, RZ ;  /* 0x000000090c0a7824 */ /* 0x000fe200078e02ff */
[----:B------:R-:W-:-:S02]  /*0620*/  IADD3 R6, PT, PT, R6, R13, RZ ;  /* 0x0000000d06067210 */ /* 0x000fc40007ffe0ff */
[----:B------:R-:W-:Y:S02]  /*0630*/  IADD3 R13, PT, PT, RZ, -R3, RZ ;  /* 0x80000003ff0d7210 */ /* 0x000fe40007ffe0ff */
[----:B------:R-:W-:Y:S02]  /*0640*/  MOV R3, R14 ;  /* 0x0000000e00037202 */ /* 0x000fe40000000f00 */
[----:B------:R-:W-:Y:S02]  /*0650*/  IADD3 R4, PT, PT, RZ, -R4, RZ ;  /* 0x80000004ff047210 */ /* 0x000fe40007ffe0ff */
[----:B------:R-:W-:Y:S02]  /*0660*/  LEA R3, R3, R3, 0x3 ;  /* 0x0000000303037211 */ /* 0x000fe400078e18ff */
[----:B------:R-:W-:Y:S02]  /*0670*/  PRMT R13, R13, 0x7710, RZ ;  /* 0x000077100d0d7816 */ /* 0x000fe400000000ff */
[----:B------:R-:W-:-:S02]  /*0680*/  PRMT R15, R4, 0x7710, RZ ;  /* 0x00007710040f7816 */ /* 0x000fc400000000ff */
[----:B------:R-:W-:Y:S02]  /*0690*/  IADD3 R10, PT, PT, RZ, -R10, RZ ;  /* 0x8000000aff0a7210 */ /* 0x000fe40007ffe0ff */
[----:B------:R-:W-:Y:S02]  /*06a0*/  LOP3.LUT R4, R72, 0xffff, RZ, 0xc0, !PT ;  /* 0x0000ffff48047812 */ /* 0x000fe400078ec0ff */
[----:B------:R-:W-:Y:S02]  /*06b0*/  IADD3 R3, PT, PT, RZ, -R3, RZ ;  /* 0x80000003ff037210 */ /* 0x000fe40007ffe0ff */
[----:B------:R-:W-:Y:S01]  /*06c0*/  IADD3 R70, PT, PT, R70, R13, RZ ;  /* 0x0000000d46467210 */ /* 0x000fe20007ffe0ff */
[----:B------:R-:W-:Y:S01]  /*06d0*/  IMAD R4, R4, 0xe38f, RZ ;  /* 0x0000e38f04047824 */ /* 0x000fe200078e02ff */
[----:B------:R-:W-:Y:S02]  /*06e0*/  IADD3 R12, PT, PT, R140, 0x38, RZ ;  /* 0x000000388c0c7810 */ /* 0x000fe40007ffe0ff */
[----:B------:R-:W-:-:S02]  /*06f0*/  PRMT R13, R10, 0x7710, RZ ;  /* 0x000077100a0d7816 */ /* 0x000fc400000000ff */
[----:B------:R-:W-:Y:S02]  /*0700*/  PRMT R10, R3, 0x7710, RZ ;  /* 0x00007710030a7816 */ /* 0x000fe400000000ff */
[----:B------:R-:W-:Y:S02]  /*0710*/  LOP3.LUT R3, R12, 0xffff, RZ, 0xc0, !PT ;  /* 0x0000ffff0c037812 */ /* 0x000fe400078ec0ff */
[----:B------:R-:W-:Y:S02]  /*0720*/  IADD3 R10, PT, PT, R11, R10, RZ ;  /* 0x0000000a0b0a7210 */ /* 0x000fe40007ffe0ff */
[----:B------:R-:W-:Y:S01]  /*0730*/  SHF.R.U32.HI R11, RZ, 0x13, R4 ;  /* 0x00000013ff0b7819 */ /* 0x000fe20000011604 */
[----:B------:R-:W-:Y:S01]  /*0740*/  IMAD R3, R3, 0xe38f, RZ ;  /* 0x0000e38f03037824 */ /* 0x000fe200078e02ff */
[----:B------:R-:W-:Y:S02]  /*0750*/  IADD3 R8, PT, PT, R8, R15, RZ ;  /* 0x0000000f08087210 */ /* 0x000fe40007ffe0ff */
[----:B------:R-:W-:-:S02]  /*0760*/  IADD3 R80, PT, PT, R140, 0x1, RZ ;  /* 0x000000018c507810 */ /* 0x000fc40007ffe0ff */
[C---:B------:R-:W-:Y:S02]  /*0770*/  IADD3 R14, PT, PT, R140.reuse, 0x9, RZ ;  /* 0x000000098c0e7810 */ /* 0x040fe40007ffe0ff */
[----:B------:R-:W-:Y:S02]  /*0780*/  PRMT R15, R11, 0x9910, RZ ;  /* 0x000099100b0f7816 */ /* 0x000fe400000000ff */
[----:B------:R-:W-:Y:S02]  /*0790*/  IADD3 R74, PT, PT, R140, 0x11, RZ ;  /* 0x000000118c4a7810 */ /* 0x000fe40007ffe0ff */
[----:B------:R-:W-:Y:S02]  /*07a0*/  IADD3 R82, PT, PT, R82, R13, RZ ;  /* 0x0000000d52527210 */ /* 0x000fe40007ffe0ff */
[----:B------:R-:W-:Y:S02]  /*07b0*/  SHF.R.U32.HI R91, RZ, 0x13, R3 ;  /* 0x00000013ff5b7819 */ /* 0x000fe40000011603 */
[----:B------:R-:W-:-:S02]  /*07c0*/  LOP3.LUT R13, R80, 0xffff, RZ, 0xc0, !PT ;  /* 0x0000ffff500d7812 */ /* 0x000fc400078ec0ff */
[----:B------:R-:W-:Y:S02]  /*07d0*/  LOP3.LUT R4, R14, 0xffff, RZ, 0xc0, !PT ;  /* 0x0000ffff0e047812 */ /* 0x000fe400078ec0ff */
[----:B------:R-:W-:Y:S01]  /*07e0*/  MOV R3, R15 ;  /* 0x0000000f00037202 */ /* 0x000fe20000000f00 */
[----:B------:R-:W-:Y:S01]  /*07f0*/  IMAD R13, R13, 0xe38f, RZ ;  /* 0x0000e38f0d0d7824 */ /* 0x000fe200078e02ff */
[----:B------:R-:W-:Y:S01]  /*0800*/  LOP3.LUT R15, R74, 0xffff, RZ, 0xc0, !PT ;  /* 0x0000ffff4a0f7812 */ /* 0x000fe200078ec0ff */
[----:B------:R-:W-:Y:S01]  /*0810*/  IMAD R4, R4, 0xe38f, RZ ;  /* 0x0000e38f04047824 */ /* 0x000fe200078e02ff */
[----:B------:R-:W-:Y:S01]  /*0820*/  IADD3 R54, PT, PT, R140, 0x29, RZ ;  /* 0x000000298c367810 */ /* 0x000fe20007ffe0ff */
[----:B------:R-:W-:Y:S01]  /*0830*/  IMAD R3, R3, 0x9, RZ ;  /* 0x0000000903037824 */ /* 0x000fe200078e02ff */
[----:B------:R-:W-:Y:S01]  /*0840*/  SHF.R.U32.HI R13, RZ, 0x13, R13 ;  /* 0x00000013ff0d7819 */ /* 0x000fe2000001160d */
[----:B------:R-:W-:Y:S01]  /*0850*/  IMAD R15, R15, 0xe38f, RZ ;  /* 0x0000e38f0f0f7824 */ /* 0x000fe200078e02ff */
[----:B------:R-:W-:-:S02]  /*0860*/  SHF.R.U32.HI R73, RZ, 0x13, R4 ;  /* 0x00000013ff497819 */ /* 0x000fc40000011604 */
[----:B------:R-:W-:Y:S02]  /*0870*/  IADD3 R3, PT, PT, RZ, -R3, RZ ;  /* 0x80000003ff037210 */ /* 0x000fe40007ffe0ff */
[----:B------:R-:W-:Y:S02]  /*0880*/  PRMT R4, R91, 0x9910, RZ ;  /* 0x000099105b047816 */ /* 0x000fe400000000ff */
[----:B------:R-:W-:Y:S02]  /*0890*/  SHF.R.U32.HI R15, RZ, 0x13, R15 ;  /* 0x00000013ff0f7819 */ /* 0x000fe4000001160f */
[----:B------:R-:W-:Y:S02]  /*08a0*/  PRMT R16, R13, 0x9910, RZ ;  /* 0x000099100d107816 */ /* 0x000fe400000000ff */
[----:B------:R-:W-:Y:S02]  /*08b0*/  PRMT R17, R3, 0x7710, RZ ;  /* 0x0000771003117816 */ /* 0x000fe400000000ff */
[----:B------:R-:W-:Y:S01]  /*08c0*/  LEA R3, R4, R4, 0x3 ;  /* 0x0000000404037211 */ /* 0x000fe200078e18ff */
[----:B------:R-:W-:Y:S01]  /*08d0*/  IMAD R4, R16, 0x9, RZ ;  /* 0x0000000910047824 */ /* 0x000fe200078e02ff */
[----:B------:R-:W-:-:S02]  /*08e0*/  PRMT R18, R73, 0x9910, RZ ;  /* 0x0000991049127816 */ /* 0x000fc400000000ff */
[----:B------:R-:W-:Y:S02]  /*08f0*/  PRMT R19, R15, 0x9910, RZ ;  /* 0x000099100f137816 */ /* 0x000fe400000000ff */
[----:B------:R-:W-:Y:S02]  /*0900*/  IADD3 R72, PT, PT, R72, R17, RZ ;  /* 0x0000001148487210 */ /* 0x000fe40007ffe0ff */
[----:B------:R-:W-:Y:S02]  /*0910*/  IADD3 R17, PT, PT, RZ, -R3, RZ ;  /* 0x80000003ff117210 */ /* 0x000fe40007ffe0ff */
[----:B------:R-:W-:Y:S02]  /*0920*/  LEA R16, R18, R18, 0x3 ;  /* 0x0000001212107211 */ /* 0x000fe400078e18ff */
[----:B------:R-:W-:Y:S02]  /*0930*/  MOV R3, R19 ;  /* 0x0000001300037202 */ /* 0x000fe40000000f00 */
[----:B------:R-:W-:-:S02]  /*0940*/  PRMT R17, R17, 0x7710, RZ ;  /* 0x0000771011117816 */ /* 0x000fc400000000ff */
[----:B------:R-:W-:Y:S01]  /*0950*/  IADD3 R19, PT, PT, RZ, -R4, RZ ;  /* 0x80000004ff137210 */ /* 0x000fe20007ffe0ff */
[----:B------:R-:W-:Y:S01]  /*0960*/  IMAD R3, R3, 0x9, RZ ;  /* 0x0000000903037824 */ /* 0x000fe200078e02ff */
[----:B------:R-:W-:Y:S02]  /*0970*/  IADD3 R16, PT, PT, RZ, -R16, RZ ;  /* 0x80000010ff107210 */ /* 0x000fe40007ffe0ff */
[----:B------:R-:W-:Y:S02]  /*0980*/  IADD3 R4, PT, PT, R140, 0x19, RZ ;  /* 0x000000198c047810 */ /* 0x000fe40007ffe0ff */
[----:B------:R-:W-:Y:S02]  /*0990*/  IADD3 R12, PT, PT, R12, R17, RZ ;  /* 0x000000110c0c7210 */ /* 0x000fe40007ffe0ff */
[----:B------:R-:W-:Y:S02]  /*09a0*/  PRMT R17, R16, 0x7710, RZ ;  /* 0x0000771010117816 */ /* 0x000fe400000000ff */
[----:B------:R-:W-:-:S02]  /*09b0*/  LOP3.LUT R16, R4, 0xffff, RZ, 0xc0, !PT ;  /* 0x0000ffff04107812 */ /* 0x000fc400078ec0ff */
[----:B------:R-:W-:Y:S02]  /*09c0*/  IADD3 R3, PT, PT, RZ, -R3, RZ ;  /* 0x80000003ff037210 */ /* 0x000fe40007ffe0ff */
[----:B------:R-:W-:Y:S01]  /*09d0*/  IADD3 R76, PT, PT, R140, 0x31, RZ ;  /* 0x000000318c4c7810 */ /* 0x000fe20007ffe0ff */
[----:B------:R-:W-:Y:S01]  /*09e0*/  IMAD R16, R16, 0xe38f, RZ ;  /* 0x0000e38f10107824 */ /* 0x000fe200078e02ff */
[----:B------:R-:W-:Y:S02]  /*09f0*/  PRMT R3, R3, 0x7710, RZ ;  /* 0x0000771003037816 */ /* 0x000fe400000000ff */
[----:B------:R-:W-:Y:S02]  /*0a00*/  PRMT R19, R19, 0x7710, RZ ;  /* 0x0000771013137816 */ /* 0x000fe400000000ff */
[----:B------:R-:W-:Y:S02]  /*0a10*/  IADD3 R75, PT, PT, R140, 0x21, RZ ;  /* 0x000000218c4b7810 */ /* 0x000fe40007ffe0ff */
[----:B------:R-:W-:-:S02]  /*0a20*/  IADD3 R74, PT, PT, R74, R3, RZ ;  /* 0x000000034a4a7210 */ /* 0x000fc40007ffe0ff */
[----:B------:R-:W-:Y:S02]  /*0a30*/  LOP3.LUT R3, R54, 0xffff, RZ, 0xc0, !PT ;  /* 0x0000ffff36037812 */ /* 0x000fe400078ec0ff */
[----:B------:R-:W-:Y:S02]  /*0a40*/  SHF.R.U32.HI R77, RZ, 0x13, R16 ;  /* 0x00000013ff4d7819 */ /* 0x000fe40000011610 */
[----:B------:R-:W-:Y:S01]  /*0a50*/  LOP3.LUT R16, R76, 0xffff, RZ, 0xc0, !PT ;  /* 0x0000ffff4c107812 */ /* 0x000fe200078ec0ff */
[----:B------:R-:W-:Y:S01]  /*0a60*/  IMAD R18, R3, 0xe38f, RZ ;  /* 0x0000e38f03127824 */ /* 0x000fe200078e02ff */
[----:B------:R-:W-:Y:S02]  /*0a70*/  IADD3 R14, PT, PT, R14, R17, RZ ;  /* 0x000000110e0e7210 */ /* 0x000fe40007ffe0ff */
[----:B------:R-:W-:Y:S01]  /*0a80*/  IADD3 R80, PT, PT, R80, R19, RZ ;  /* 0x0000001350507210 */ /* 0x000fe20007ffe0ff */
[----:B------:R-:W-:Y:S01]  /*0a90*/  IMAD R16, R16, 0xe38f, RZ ;  /* 0x0000e38f10107824 */ /* 0x000fe200078e02ff */
[----:B------:R-:W-:-:S02]  /*0aa0*/  LOP3.LUT R17, R75, 0xffff, RZ, 0xc0, !PT ;  /* 0x0000ffff4b117812 */ /* 0x000fc400078ec0ff */
[----:B------:R-:W-:Y:S02]  /*0ab0*/  IADD3 R21, PT, PT, R140, 0x39, RZ ;  /* 0x000000398c157810 */ /* 0x000fe40007ffe0ff */
[----:B------:R-:W-:Y:S01]  /*0ac0*/  PRMT R19, R77, 0x9910, RZ ;  /* 0x000099104d137816 */ /* 0x000fe200000000ff */
[----:B------:R-:W-:Y:S01]  /*0ad0*/  IMAD R17, R17, 0xe38f, RZ ;  /* 0x0000e38f11117824 */ /* 0x000fe200078e02ff */
[----:B------:R-:W-:Y:S02]  /*0ae0*/  LOP3.LUT R20, R21, 0xffff, RZ, 0xc0, !PT ;  /* 0x0000ffff15147812 */ /* 0x000fe400078ec0ff */
[----:B------:R-:W-:Y:S02]  /*0af0*/  MOV R3, R19 ;  /* 0x0000001300037202 */ /* 0x000fe40000000f00 */
[----:B------:R-:W-:Y:S01]  /*0b00*/  SHF.R.U32.HI R18, RZ, 0x13, R18 ;  /* 0x00000013ff127819 */ /* 0x000fe20000011612 */
[----:B------:R-:W-:Y:S01]  /*0b10*/  IMAD R20, R20, 0xe38f, RZ ;  /* 0x0000e38f14147824 */ /* 0x000fe200078e02ff */
[----:B------:R-:W-:-:S02]  /*0b20*/  SHF.R.U32.HI R19, RZ, 0x13, R16 ;  /* 0x00000013ff137819 */ /* 0x000fc40000011610 */
[----:B------:R-:W-:Y:S02]  /*0b30*/  LEA R3, R3, R3, 0x3 ;  /* 0x0000000303037211 */ /* 0x000fe400078e18ff */
[----:B------:R-:W-:Y:S02]  /*0b40*/  SHF.R.U32.HI R17, RZ, 0x13, R17 ;  /* 0x00000013ff117819 */ /* 0x000fe40000011611 */
[----:B------:R-:W-:Y:S02]  /*0b50*/  PRMT R22, R18, 0x9910, RZ ;  /* 0x0000991012167816 */ /* 0x000fe400000000ff */
[----:B------:R-:W-:Y:S02]  /*0b60*/  PRMT R23, R19, 0x9910, RZ ;  /* 0x0000991013177816 */ /* 0x000fe400000000ff */
[----:B------:R-:W-:Y:S02]  /*0b70*/  IADD3 R3, PT, PT, RZ, -R3, RZ ;  /* 0x80000003ff037210 */ /* 0x000fe40007ffe0ff */
[----:B------:R-:W-:-:S02]  /*0b80*/  PRMT R16, R17, 0x9910, RZ ;  /* 0x0000991011107816 */ /* 0x000fc400000000ff */
[----:B------:R-:W-:Y:S02]  /*0b90*/  SHF.R.U32.HI R55, RZ, 0x13, R20 ;  /* 0x00000013ff377819 */ /* 0x000fe40000011614 */
[----:B------:R-:W-:Y:S02]  /*0ba0*/  MOV R20, R22 ;  /* 0x0000001600147202 */ /* 0x000fe40000000f00 */
[----:B------:R-:W-:Y:S02]  /*0bb0*/  MOV R22, R23 ;  /* 0x0000001700167202 */ /* 0x000fe40000000f00 */
[----:B------:R-:W-:Y:S01]  /*0bc0*/  PRMT R23, R3, 0x7710, RZ ;  /* 0x0000771003177816 */ /* 0x000fe200000000ff */
[----:B------:R-:W-:Y:S01]  /*0bd0*/  IMAD R3, R16, 0x9, RZ ;  /* 0x0000000910037824 */ /* 0x000fe200078e02ff */
[----:B------:R-:W-:Y:S02]  /*0be0*/  PRMT R24, R55, 0x9910, RZ ;  /* 0x0000991037187816 */ /* 0x000fe400000000ff */
[----:B------:R-:W-:Y:S01]  /*0bf0*/  IADD3 R16, PT, PT, R4, R23, RZ ;  /* 0x0000001704107210 */ /* 0x000fe20007ffe0ff */
[----:B------:R-:W-:Y:S01]  /*0c00*/  IMAD R4, R22, 0x9, RZ ;  /* 0x0000000916047824 */ /* 0x000fe200078e02ff */
[----:B------:R-:W-:-:S02]  /*0c10*/  IADD3 R22, PT, PT, RZ, -R3, RZ ;  /* 0x80000003ff167210 */ /* 0x000fc40007ffe0ff */
[----:B------:R-:W-:Y:S02]  /*0c20*/  MOV R3, R24 ;  /* 0x0000001800037202 */ /* 0x000fe40000000f00 */
[----:B------:R-:W-:Y:S02]  /*0c30*/  LEA R20, R20, R20, 0x3 ;  /* 0x0000001414147211 */ /* 0x000fe400078e18ff */
[----:B------:R-:W-:Y:S02]  /*0c40*/  IADD3 R4, PT, PT, RZ, -R4, RZ ;  /* 0x80000004ff047210 */ /* 0x000fe40007ffe0ff */
[----:B------:R-:W-:Y:S02]  /*0c50*/  IADD3 R78, PT, PT, R140, 0x2, RZ ;  /* 0x000000028c4e7810 */ /* 0x000fe40007ffe0ff */
[----:B------:R-:W-:Y:S02]  /*0c60*/  LEA R3, R3, R3, 0x3 ;  /* 0x0000000303037211 */ /* 0x000fe400078e18ff */
[----:B------:R-:W-:-:S02]  /*0c70*/  IADD3 R23, PT, PT, RZ, -R20, RZ ;  /* 0x80000014ff177210 */ /* 0x000fc40007ffe0ff */
[----:B------:R-:W-:Y:S02]  /*0c80*/  PRMT R25, R4, 0x7710, RZ ;  /* 0x0000771004197816 */ /* 0x000fe400000000ff */
[----:B------:R-:W-:Y:S02]  /*0c90*/  PRMT R20, R22, 0x7710, RZ ;  /* 0x0000771016147816 */ /* 0x000fe400000000ff */
[----:B------:R-:W-:Y:S02]  /*0ca0*/  LOP3.LUT R4, R78, 0xffff, RZ, 0xc0, !PT ;  /* 0x0000ffff4e047812 */ /* 0x000fe400078ec0ff */
[----:B------:R-:W-:Y:S02]  /*0cb0*/  IADD3 R3, PT, PT, RZ, -R3, RZ ;  /* 0x80000003ff037210 */ /* 0x000fe40007ffe0ff */
[----:B------:R-:W-:Y:S01]  /*0cc0*/  IADD3 R52, PT, PT, R140, 0xa, RZ ;  /* 0x0000000a8c347810 */ /* 0x000fe20007ffe0ff */
[----:B------:R-:W-:Y:S01]  /*0cd0*/  IMAD R4, R4, 0xe38f, RZ ;  /* 0x0000e38f04047824 */ /* 0x000fe200078e02ff */
[----:B------:R-:W-:-:S02]  /*0ce0*/  IADD3 R75, PT, PT, R75, R20, RZ ;  /* 0x000000144b4b7210 */ /* 0x000fc40007ffe0ff */
[----:B------:R-:W-:Y:S02]  /*0cf0*/  PRMT R20, R3, 0x7710, RZ ;  /* 0x0000771003147816 */ /* 0x000fe400000000ff */
[----:B------:R-:W-:Y:S02]  /*0d00*/  IADD3 R79, PT, PT, R140, 0x12, RZ ;  /* 0x000000128c4f7810 */ /* 0x000fe40007ffe0ff */
[----:B------:R-:W-:Y:S02]  /*0d10*/  LOP3.LUT R3, R52, 0xffff, RZ, 0xc0, !PT ;  /* 0x0000ffff34037812 */ /* 0x000fe400078ec0ff */
[----:B------:R-:W-:Y:S02]  /*0d20*/  IADD3 R20, PT, PT, R21, R20, RZ ;  /* 0x0000001415147210 */ /* 0x000fe40007ffe0ff */
[----:B------:R-:W-:Y:S01]  /*0d30*/  SHF.R.U32.HI R21, RZ, 0x13, R4 ;  /* 0x00000013ff157819 */ /* 0x000fe20000011604 */
[----:B------:R-:W-:Y:S01]  /*0d40*/  IMAD R3, R3, 0xe38f, RZ ;  /* 0x0000e38f03037824 */ /* 0x000fe200078e02ff */
[----:B------:R-:W-:-:S02]  /*0d50*/  PRMT R23, R23, 0x7710, RZ ;  /* 0x0000771017177816 */ /* 0x000fc400000000ff */
[----:B------:R-:W-:Y:S02]  /*0d60*/  LOP3.LUT R22, R79, 0xffff, RZ, 0xc0, !PT ;  /* 0x0000ffff4f167812 */ /* 0x000fe400078ec0ff */
[----:B------:R-:W-:Y:S02]  /*0d70*/  IADD3 R76, PT, PT, R76, R25, RZ ;  /* 0x000000194c4c7210 */ /* 0x000fe40007ffe0ff */
[----:B------:R-:W-:Y:S02]  /*0d80*/  IADD3 R24, PT, PT, R140, 0x1a, RZ ;  /* 0x0000001a8c187810 */ /* 0x000fe40007ffe0ff */
[----:B------:R-:W-:Y:S02]  /*0d90*/  PRMT R25, R21, 0x9910, RZ ;  /* 0x0000991015197816 */ /* 0x000fe400000000ff */
[----:B------:R-:W-:Y:S01]  /*0da0*/  IADD3 R54, PT, PT, R54, R23, RZ ;  /* 0x0000001736367210 */ /* 0x000fe20007ffe0ff */
[----:B------:R-:W-:Y:S01]  /*0db0*/  IMAD R23, R22, 0xe38f, RZ ;  /* 0x0000e38f16177824 */ /* 0x000fe200078e02ff */
[----:B------:R-:W-:-:S02]  /*0dc0*/  IADD3 R48, PT, PT, R140, 0x22, RZ ;  /* 0x000000228c307810 */ /* 0x000fc40007ffe0ff */
[----:B------:R-:W-:Y:S02]  /*0dd0*/  SHF.R.U32.HI R22, RZ, 0x13, R3 ;  /* 0x00000013ff167819 */ /* 0x000fe40000011603 */
[----:B------:R-:W-:Y:S02]  /*0de0*/  LOP3.LUT R4, R24, 0xffff, RZ, 0xc0, !PT ;  /* 0x0000ffff18047812 */ /* 0x000fe400078ec0ff */
[----:B------:R-:W-:Y:S02]  /*0df0*/  MOV R3, R25 ;  /* 0x0000001900037202 */ /* 0x000fe40000000f00 */
[----:B------:R-:W-:Y:S01]  /*0e00*/  LOP3.LUT R25, R48, 0xffff, RZ, 0xc0, !PT ;  /* 0x0000ffff30197812 */ /* 0x000fe200078ec0ff */
[----:B------:R-:W-:Y:S01]  /*0e10*/  IMAD R4, R4, 0xe38f, RZ ;  /* 0x0000e38f04047824 */ /* 0x000fe200078e02ff */
[----:B------:R-:W-:Y:S01]  /*0e20*/  SHF.R.U32.HI R23, RZ, 0x13, R23 ;  /* 0x00000013ff177819 */ /* 0x000fe20000011617 */
[----:B------:R-:W-:Y:S01]  /*0e30*/  IMAD R3, R3, 0x9, RZ ;  /* 0x0000000903037824 */ /* 0x000fe200078e02ff */
[----:B------:R-:W-:Y:S01]  /*0e40*/  IADD3 R50, PT, PT, R140, 0x3, RZ ;  /* 0x000000038c327810 */ /* 0x000fe20007ffe0ff */
[----:B------:R-:W-:Y:S01]  /*0e50*/  IMAD R25, R25, 0xe38f, RZ ;  /* 0x0000e38f19197824 */ /* 0x000fe200078e02ff */
[----:B------:R-:W-:-:S02]  /*0e60*/  SHF.R.U32.HI R53, RZ, 0x13, R4 ;  /* 0x00000013ff357819 */ /* 0x000fc40000011604 */
[----:B------:R-:W-:Y:S02]  /*0e70*/  IADD3 R3, PT, PT, RZ, -R3, RZ ;  /* 0x80000003ff037210 */ /* 0x000fe40007ffe0ff */
[----:B------:R-:W-:Y:S02]  /*0e80*/  PRMT R4, R22, 0x9910, RZ ;  /* 0x0000991016047816 */ /* 0x000fe400000000ff */
[----:B------:R-:W-:Y:S02]  /*0e90*/  PRMT R26, R23, 0x9910, RZ ;  /* 0x00009910171a7816 */ /* 0x000fe400000000ff */
[----:B------:R-:W-:Y:S02]  /*0ea0*/  SHF.R.U32.HI R25, RZ, 0x13, R25 ;  /* 0x00000013ff197819 */ /* 0x000fe40000011619 */
[----:B------:R-:W-:Y:S02]  /*0eb0*/  PRMT R27, R3, 0x7710, RZ ;  /* 0x00007710031b7816 */ /* 0x000fe400000000ff */
[----:B------:R-:W-:Y:S01]  /*0ec0*/  LEA R3, R4, R4, 0x3 ;  /* 0x0000000404037211 */ /* 0x000fe200078e18ff */
[----:B------:R-:W-:Y:S01]  /*0ed0*/  IMAD R4, R26, 0x9, RZ ;  /* 0x000000091a047824 */ /* 0x000fe200078e02ff */
[----:B------:R-:W-:-:S02]  /*0ee0*/  PRMT R28, R53, 0x9910, RZ ;  /* 0x00009910351c7816 */ /* 0x000fc400000000ff */
[----:B------:R-:W-:Y:S02]  /*0ef0*/  PRMT R29, R25, 0x9910, RZ ;  /* 0x00009910191d7816 */ /* 0x000fe400000000ff */
[----:B------:R-:W-:Y:S02]  /*0f00*/  IADD3 R78, PT, PT, R78, R27, RZ ;  /* 0x0000001b4e4e7210 */ /* 0x000fe40007ffe0ff */
[----:B------:R-:W-:Y:S02]  /*0f10*/  LEA R26, R28, R28, 0x3 ;  /* 0x0000001c1c1a7211 */ /* 0x000fe400078e18ff */
[----:B------:R-:W-:Y:S02]  /*0f20*/  IADD3 R27, PT, PT, RZ, -R3, RZ ;  /* 0x80000003ff1b7210 */ /* 0x000fe40007ffe0ff */
[----:B------:R-:W-:Y:S02]  /*0f30*/  MOV R3, R29 ;  /* 0x0000001d00037202 */ /* 0x000fe40000000f00 */
[----:B------:R-:W-:-:S02]  /*0f40*/  IADD3 R28, PT, PT, RZ, -R4, RZ ;  /* 0x80000004ff1c7210 */ /* 0x000fc40007ffe0ff */
[----:B------:R-:W-:Y:S01]  /*0f50*/  IADD3 R29, PT, PT, RZ, -R26, RZ ;  /* 0x8000001aff1d7210 */ /* 0x000fe20007ffe0ff */
[----:B------:R-:W-:Y:S01]  /*0f60*/  IMAD R3, R3, 0x9, RZ ;  /* 0x0000000903037824 */ /* 0x000fe200078e02ff */
[----:B------:R-:W-:Y:S02]  /*0f70*/  PRMT R26, R28, 0x7710, RZ ;  /* 0x000077101c1a7816 */ /* 0x000fe400000000ff */
[----:B------:R-:W-:Y:S02]  /*0f80*/  IADD3 R4, PT, PT, R140, 0x2a, RZ ;  /* 0x0000002a8c047810 */ /* 0x000fe40007ffe0ff */
[----:B------:R-:W-:Y:S02]  /*0f90*/  IADD3 R79, PT, PT, R79, R26, RZ ;  /* 0x0000001a4f4f7210 */ /* 0x000fe40007ffe0ff */
[----:B------:R-:W-:Y:S02]  /*0fa0*/  LOP3.LUT R26, R4, 0xffff, RZ, 0xc0, !PT ;  /* 0x0000ffff041a7812 */ /* 0x000fe400078ec0ff */
[----:B------:R-:W-:-:S02]  /*0fb0*/  IADD3 R3, PT, PT, RZ, -R3, RZ ;  /* 0x80000003ff037210 */ /* 0x000fc40007ffe0ff */
[----:B------:R-:W-:Y:S01]  /*0fc0*/  PRMT R27, R27, 0x7710, RZ ;  /* 0x000077101b1b7816 */ /* 0x000fe200000000ff */
[----:B------:R-:W-:Y:S01]  /*0fd0*/  IMAD R26, R26, 0xe38f, RZ ;  /* 0x0000e38f1a1a7824 */ /* 0x000fe200078e02ff */
[----:B------:R-:W-:Y:S02]  /*0fe0*/  PRMT R3, R3, 0x7710, RZ ;  /* 0x0000771003037816 */ /* 0x000fe400000000ff */
[----:B------:R-:W-:Y:S02]  /*0ff0*/  IADD3 R28, PT, PT, R140, 0x3a, RZ ;  /* 0x0000003a8c1c7810 */ /* 0x000fe40007ffe0ff */
[----:B------:R-:W-:Y:S02]  /*1000*/  IADD3 R52, PT, PT, R52, R27, RZ ;  /* 0x0000001b34347210 */ /* 0x000fe40007ffe0ff */
[----:B------:R-:W-:Y:S02]  /*1010*/  PRMT R27, R29, 0x7710, RZ ;  /* 0x000077101d1b7816 */ /* 0x000fe400000000ff */
[----:B------:R-:W-:-:S02]  /*1020*/  IADD3 R48, PT, PT, R48, R3, RZ ;  /* 0x0000000330307210 */ /* 0x000fc40007ffe0ff */
[----:B------:R-:W-:Y:S02]  /*1030*/  IADD3 R81, PT, PT, R140, 0x32, RZ ;  /* 0x000000328c517810 */ /* 0x000fe40007ffe0ff */
[----:B------:R-:W-:Y:S02]  /*1040*/  LOP3.LUT R3, R28, 0xffff, RZ, 0xc0, !PT ;  /* 0x0000ffff1c037812 */ /* 0x000fe400078ec0ff */
[----:B------:R-:W-:Y:S02]  /*1050*/  SHF.R.U32.HI R165, RZ, 0x13, R26 ;  /* 0x00000013ffa57819 */ /* 0x000fe4000001161a */
[----:B------:R-:W-:Y:S01]  /*1060*/  LOP3.LUT R26, R50, 0xffff, RZ, 0xc0, !PT ;  /* 0x0000ffff321a7812 */ /* 0x000fe200078ec0ff */
[----:B------:R-:W-:Y:S01]  /*1070*/  IMAD R51, R3, 0xe38f, RZ ;  /* 0x0000e38f03337824 */ /* 0x000fe200078e02ff */
[----:B------:R-:W-:Y:S02]  /*1080*/  IADD3 R24, PT, PT, R24, R27, RZ ;  /* 0x0000001b18187210 */ /* 0x000fe40007ffe0ff */
[----:B------:R-:W-:Y:S01]  /*1090*/  IADD3 R30, PT, PT, R140, 0xb, RZ ;  /* 0x0000000b8c1e7810 */ /* 0x000fe20007ffe0ff */
[----:B------:R-:W-:Y:S01]  /*10a0*/  IMAD R26, R26, 0xe38f, RZ ;  /* 0x0000e38f1a1a7824 */ /* 0x000fe200078e02ff */
[----:B------:R-:W-:-:S02]  /*10b0*/  LOP3.LUT R27, R81, 0xffff, RZ, 0xc0, !PT ;  /* 0x0000ffff511b7812 */ /* 0x000fc400078ec0ff */
[----:B------:R-:W-:Y:S02]  /*10c0*/  PRMT R29, R165, 0x9910, RZ ;  /* 0x00009910a51d7816 */ /* 0x000fe400000000ff */
[----:B------:R-:W-:Y:S01]  /*10d0*/  LOP3.LUT R31, R30, 0xffff, RZ, 0xc0, !PT ;  /* 0x0000ffff1e1f7812 */ /* 0x000fe200078ec0ff */
[----:B------:R-:W-:Y:S01]  /*10e0*/  IMAD R27, R27, 0xe38f, RZ ;  /* 0x0000e38f1b1b7824 */ /* 0x000fe200078e02ff */
[----:B------:R-:W-:Y:S02]  /*10f0*/  MOV R3, R29 ;  /* 0x0000001d00037202 */ /* 0x000fe40000000f00 */
[----:B------:R-:W-:Y:S01]  /*1100*/  SHF.R.U32.HI R51, RZ, 0x13, R51 ;  /* 0x00000013ff337819 */ /* 0x000fe20000011633 */
[----:B------:R-:W-:Y:S01]  /*1110*/  IMAD R31, R31, 0xe38f, RZ ;  /* 0x0000e38f1f1f7824 */ /* 0x000fe200078e02ff */
[----:B------:R-:W-:Y:S02]  /*1120*/  SHF.R.U32.HI R29, RZ, 0x13, R26 ;  /* 0x00000013ff1d7819 */ /* 0x000fe4000001161a */
[----:B------:R-:W-:-:S02]  /*1130*/  LEA R3, R3, R3, 0x3 ;  /* 0x0000000303037211 */ /* 0x000fc400078e18ff */
[----:B------:R-:W-:Y:S02]  /*1140*/  SHF.R.U32.HI R27, RZ, 0x13, R27 ;  /* 0x00000013ff1b7819 */ /* 0x000fe4000001161b */
[----:B------:R-:W-:Y:S02]  /*1150*/  PRMT R32, R51, 0x9910, RZ ;  /* 0x0000991033207816 */ /* 0x000fe400000000ff */
[----:B------:R-:W-:Y:S02]  /*1160*/  PRMT R33, R29, 0x9910, RZ ;  /* 0x000099101d217816 */ /* 0x000fe400000000ff */
[----:B------:R-:W-:Y:S02]  /*1170*/  IADD3 R3, PT, PT, RZ, -R3, RZ ;  /* 0x80000003ff037210 */ /* 0x000fe40007ffe0ff */
[----:B------:R-:W-:Y:S02]  /*1180*/  SHF.R.U32.HI R85, RZ, 0x13, R31 ;  /* 0x00000013ff557819 */ /* 0x000fe4000001161f */
[----:B------:R-:W-:-:S02]  /*1190*/  PRMT R26, R27, 0x9910, RZ ;  /* 0x000099101b1a7816 */ /* 0x000fc400000000ff */
        /* <DEDUP_REMOVED lines=9> */
[----:B------:R-:W-:Y:S02]  /*1230*/  IADD3 R4, PT, PT, RZ, -R4, RZ ;  /* 0x80000004ff047210 */ /* 0x000fe40007ffe0ff */
[----:B------:R-:W-:Y:S02]  /*1240*/  IADD3 R83, PT, PT, R140, 0x13, RZ ;  /* 0x000000138c537810 */ /* 0x000fe40007ffe0ff */
[----:B------:R-:W-:Y:S02]  /*1250*/  LEA R31, R31, R31, 0x3 ;  /* 0x0000001f1f1f7211 */ /* 0x000fe400078e18ff */
[----:B------:R-:W-:Y:S02]  /*1260*/  LEA R3, R3, R3, 0x3 ;  /* 0x0000000303037211 */ /* 0x000fe400078e18ff */
[----:B------:R-:W-:-:S02]  /*1270*/  PRMT R33, R4, 0x7710, RZ ;  /* 0x0000771004217816 */ /* 0x000fc400000000ff */
[----:B------:R-:W-:Y:S02]  /*1280*/  LOP3.LUT R4, R83, 0xffff, RZ, 0xc0, !PT ;  /* 0x0000ffff53047812 */ /* 0x000fe400078ec0ff */
[----:B------:R-:W-:Y:S02]  /*1290*/  IADD3 R31, PT, PT, RZ, -R31, RZ ;  /* 0x8000001fff1f7210 */ /* 0x000fe40007ffe0ff */
[----:B------:R-:W-:Y:S01]  /*12a0*/  IADD3 R3, PT, PT, RZ, -R3, RZ ;  /* 0x80000003ff037210 */ /* 0x000fe20007ffe0ff */
[----:B------:R-:W-:Y:S01]  /*12b0*/  IMAD R4, R4, 0xe38f, RZ ;  /* 0x0000e38f04047824 */ /* 0x000fe200078e02ff */
[----:B------:R-:W-:Y:S02]  /*12c0*/  PRMT R31, R31, 0x7710, RZ ;  /* 0x000077101f1f7816 */ /* 0x000fe400000000ff */
[----:B------:R-:W-:Y:S02]  /*12d0*/  PRMT R32, R32, 0x7710, RZ ;  /* 0x0000771020207816 */ /* 0x000fe400000000ff */
[----:B------:R-:W-:-:S02]  /*12e0*/  PRMT R3, R3, 0x7710, RZ ;  /* 0x0000771003037816 */ /* 0x000fc400000000ff */
[----:B------:R-:W-:Y:S02]  /*12f0*/  IADD3 R84, PT, PT, R140, 0x23, RZ ;  /* 0x000000238c547810 */ /* 0x000fe40007ffe0ff */
[----:B------:R-:W-:Y:S02]  /*1300*/  IADD3 R28, PT, PT, R28, R31, RZ ;  /* 0x0000001f1c1c7210 */ /* 0x000fe40007ffe0ff */
[----:B------:R-:W-:Y:S02]  /*1310*/  IADD3 R81, PT, PT, R81, R32, RZ ;  /* 0x0000002051517210 */ /* 0x000fe40007ffe0ff */
[C---:B------:R-:W-:Y:S02]  /*1320*/  IADD3 R34, PT, PT, R140.reuse, 0x2b, RZ ;  /* 0x0000002b8c227810 */ /* 0x040fe40007ffe0ff */
[----:B------:R-:W-:Y:S02]  /*1330*/  SHF.R.U32.HI R31, RZ, 0x13, R4 ;  /* 0x00000013ff1f7819 */ /* 0x000fe40000011604 */
[----:B------:R-:W-:-:S02]  /*1340*/  IADD3 R32, PT, PT, R140, 0x1b, RZ ;  /* 0x0000001b8c207810 */ /* 0x000fc40007ffe0ff */
[----:B------:R-:W-:Y:S02]  /*1350*/  IADD3 R30, PT, PT, R30, R3, RZ ;  /* 0x000000031e1e7210 */ /* 0x000fe40007ffe0ff */
[----:B------:R-:W-:Y:S02]  /*1360*/  LOP3.LUT R3, R84, 0xffff, RZ, 0xc0, !PT ;  /* 0x0000ffff54037812 */ /* 0x000fe400078ec0ff */
[----:B------:R-:W-:Y:S02]  /*1370*/  IADD3 R50, PT, PT, R50, R33, RZ ;  /* 0x0000002132327210 */ /* 0x000fe40007ffe0ff */
[----:B------:R-:W-:Y:S01]  /*1380*/  LOP3.LUT R35, R34, 0xffff, RZ, 0xc0, !PT ;  /* 0x0000ffff22237812 */ /* 0x000fe200078ec0ff */
[----:B------:R-:W-:Y:S01]  /*1390*/  IMAD R4, R3, 0xe38f, RZ ;  /* 0x0000e38f03047824 */ /* 0x000fe200078e02ff */
[----:B------:R-:W-:Y:S02]  /*13a0*/  PRMT R36, R31, 0x9910, RZ ;  /* 0x000099101f247816 */ /* 0x000fe400000000ff */
[----:B------:R-:W-:Y:S01]  /*13b0*/  LOP3.LUT R33, R32, 0xffff, RZ, 0xc0, !PT ;  /* 0x0000ffff20217812 */ /* 0x000fe200078ec0ff */
[----:B------:R-:W-:Y:S01]  /*13c0*/  IMAD R35, R35, 0xe38f, RZ ;  /* 0x0000e38f23237824 */ /* 0x000fe200078e02ff */
[----:B------:R-:W-:-:S02]  /*13d0*/  IADD3 R44, PT, PT, R140, 0x33, RZ ;  /* 0x000000338c2c7810 */ /* 0x000fc40007ffe0ff */
[----:B------:R-:W-:Y:S01]  /*13e0*/  MOV R3, R36 ;  /* 0x0000002400037202 */ /* 0x000fe20000000f00 */
[----:B------:R-:W-:Y:S01]  /*13f0*/  IMAD R33, R33, 0xe38f, RZ ;  /* 0x0000e38f21217824 */ /* 0x000fe200078e02ff */
[----:B------:R-:W-:Y:S02]  /*1400*/  LOP3.LUT R36, R44, 0xffff, RZ, 0xc0, !PT ;  /* 0x0000ffff2c247812 */ /* 0x000fe400078ec0ff */
[----:B------:R-:W-:Y:S01]  /*1410*/  SHF.R.U32.HI R45, RZ, 0x13, R35 ;  /* 0x00000013ff2d7819 */ /* 0x000fe20000011623 */
[----:B------:R-:W-:Y:S01]  /*1420*/  IMAD R3, R3, 0x9, RZ ;  /* 0x0000000903037824 */ /* 0x000fe200078e02ff */
[----:B------:R-:W-:Y:S01]  /*1430*/  SHF.R.U32.HI R49, RZ, 0x13, R33 ;  /* 0x00000013ff317819 */ /* 0x000fe20000011621 */
[----:B------:R-:W-:Y:S01]  /*1440*/  IMAD R35, R36, 0xe38f, RZ ;  /* 0x0000e38f24237824 */ /* 0x000fe200078e02ff */
[----:B------:R-:W-:Y:S02]  /*1450*/  SHF.R.U32.HI R33, RZ, 0x13, R4 ;  /* 0x00000013ff217819 */ /* 0x000fe40000011604 */
[----:B------:R-:W-:-:S02]  /*1460*/  IADD3 R3, PT, PT, RZ, -R3, RZ ;  /* 0x80000003ff037210 */ /* 0x000fc40007ffe0ff */
[----:B------:R-:W-:Y:S02]  /*1470*/  PRMT R4, R49, 0x9910, RZ ;  /* 0x0000991031047816 */ /* 0x000fe400000000ff */
[----:B------:R-:W-:Y:S02]  /*1480*/  SHF.R.U32.HI R35, RZ, 0x13, R35 ;  /* 0x00000013ff237819 */ /* 0x000fe40000011623 */
[----:B------:R-:W-:Y:S02]  /*1490*/  PRMT R36, R3, 0x7710, RZ ;  /* 0x0000771003247816 */ /* 0x000fe400000000ff */
[----:B------:R-:W-:Y:S02]  /*14a0*/  LEA R3, R4, R4, 0x3 ;  /* 0x0000000404037211 */ /* 0x000fe400078e18ff */
[----:B------:R-:W-:Y:S02]  /*14b0*/  PRMT R40, R35, 0x9910, RZ ;  /* 0x0000991023287816 */ /* 0x000fe400000000ff */
[----:B------:R-:W-:-:S02]  /*14c0*/  PRMT R37, R33, 0x9910, RZ ;  /* 0x0000991021257816 */ /* 0x000fc400000000ff */
[----:B------:R-:W-:Y:S02]  /*14d0*/  IADD3 R39, PT, PT, RZ, -R3, RZ ;  /* 0x80000003ff277210 */ /* 0x000fe40007ffe0ff */
[----:B------:R-:W-:Y:S01]  /*14e0*/  MOV R3, R40 ;  /* 0x0000002800037202 */ /* 0x000fe20000000f00 */
[----:B------:R-:W-:Y:S01]  /*14f0*/  IMAD R4, R37, 0x9, RZ ;  /* 0x0000000925047824 */ /* 0x000fe200078e02ff */
[----:B------:R-:W-:Y:S02]  /*1500*/  PRMT R38, R45, 0x9910, RZ ;  /* 0x000099102d267816 */ /* 0x000fe400000000ff */
[----:B------:R-:W-:Y:S01]  /*1510*/  IADD3 R83, PT, PT, R83, R36, RZ ;  /* 0x0000002453537210 */ /* 0x000fe20007ffe0ff */
[----:B------:R-:W-:Y:S01]  /*1520*/  IMAD R3, R3, 0x9, RZ ;  /* 0x0000000903037824 */ /* 0x000fe200078e02ff */
[----:B------:R-:W-:Y:S02]  /*1530*/  LEA R37, R38, R38, 0x3 ;  /* 0x0000002626257211 */ /* 0x000fe400078e18ff */
[----:B------:R-:W-:-:S02]  /*1540*/  IADD3 R4, PT, PT, RZ, -R4, RZ ;  /* 0x80000004ff047210 */ /* 0x000fc40007ffe0ff */
[----:B------:R-:W-:Y:S02]  /*1550*/  IADD3 R36, PT, PT, R140, 0x3b, RZ ;  /* 0x0000003b8c247810 */ /* 0x000fe40007ffe0ff */
[----:B------:R-:W-:Y:S02]  /*1560*/  PRMT R39, R39, 0x7710, RZ ;  /* 0x0000771027277816 */ /* 0x000fe400000000ff */
[----:B------:R-:W-:Y:S02]  /*1570*/  IADD3 R38, PT, PT, RZ, -R37, RZ ;  /* 0x80000025ff267210 */ /* 0x000fe40007ffe0ff */
[----:B------:R-:W-:Y:S02]  /*1580*/  IADD3 R3, PT, PT, RZ, -R3, RZ ;  /* 0x80000003ff037210 */ /* 0x000fe40007ffe0ff */
[----:B------:R-:W-:Y:S02]  /*1590*/  PRMT R37, R4, 0x7710, RZ ;  /* 0x0000771004257816 */ /* 0x000fe400000000ff */
[----:B------:R-:W-:-:S02]  /*15a0*/  LOP3.LUT R4, R36, 0xffff, RZ, 0xc0, !PT ;  /* 0x0000ffff24047812 */ /* 0x000fc400078ec0ff */
[----:B------:R-:W-:Y:S02]  /*15b0*/  IADD3 R87, PT, PT, R140, 0x4, RZ ;  /* 0x000000048c577810 */ /* 0x000fe40007ffe0ff */
[----:B------:R-:W-:Y:S01]  /*15c0*/  IADD3 R32, PT, PT, R32, R39, RZ ;  /* 0x0000002720207210 */ /* 0x000fe20007ffe0ff */
[----:B------:R-:W-:Y:S01]  /*15d0*/  IMAD R4, R4, 0xe38f, RZ ;  /* 0x0000e38f04047824 */ /* 0x000fe200078e02ff */
[----:B------:R-:W-:Y:S02]  /*15e0*/  PRMT R39, R38, 0x7710, RZ ;  /* 0x0000771026277816 */ /* 0x000fe400000000ff */
[----:B------:R-:W-:Y:S02]  /*15f0*/  PRMT R3, R3, 0x7710, RZ ;  /* 0x0000771003037816 */ /* 0x000fe400000000ff */
[----:B------:R-:W-:Y:S02]  /*1600*/  IADD3 R84, PT, PT, R84, R37, RZ ;  /* 0x0000002554547210 */ /* 0x000fe40007ffe0ff */
[----:B------:R-:W-:-:S02]  /*1610*/  IADD3 R38, PT, PT, R140, 0xc, RZ ;  /* 0x0000000c8c267810 */ /* 0x000fc40007ffe0ff */
[----:B------:R-:W-:Y:S02]  /*1620*/  LOP3.LUT R37, R87, 0xffff, RZ, 0xc0, !PT ;  /* 0x0000ffff57257812 */ /* 0x000fe400078ec0ff */
[----:B------:R-:W-:Y:S02]  /*1630*/  IADD3 R44, PT, PT, R44, R3, RZ ;  /* 0x000000032c2c7210 */ /* 0x000fe40007ffe0ff */
[----:B------:R-:W-:Y:S01]  /*1640*/  IADD3 R56, PT, PT, R140, 0x14, RZ ;  /* 0x000000148c387810 */ /* 0x000fe20007ffe0ff */
[----:B------:R-:W-:Y:S01]  /*1650*/  IMAD R37, R37, 0xe38f, RZ ;  /* 0x0000e38f25257824 */ /* 0x000fe200078e02ff */
[----:B------:R-:W-:Y:S02]  /*1660*/  LOP3.LUT R3, R38, 0xffff, RZ, 0xc0, !PT ;  /* 0x0000ffff26037812 */ /* 0x000fe400078ec0ff */
[----:B------:R-:W-:Y:S02]  /*1670*/  SHF.R.U32.HI R163, RZ, 0x13, R4 ;  /* 0x00000013ffa37819 */ /* 0x000fe40000011604 */
[----:B------:R-:W-:Y:S01]  /*1680*/  LOP3.LUT R4, R56, 0xffff, RZ, 0xc0, !PT ;  /* 0x0000ffff38047812 */ /* 0x000fe200078ec0ff */
[----:B------:R-:W-:Y:S01]  /*1690*/  IMAD R47, R3, 0xe38f, RZ ;  /* 0x0000e38f032f7824 */ /* 0x000fe200078e02ff */
[----:B------:R-:W-:-:S02]  /*16a0*/  IADD3 R34, PT, PT, R34, R39, RZ ;  /* 0x0000002722227210 */ /* 0x000fc40007ffe0ff */
[----:B------:R-:W-:Y:S01]  /*16b0*/  IADD3 R46, PT, PT, R140, 0x1c, RZ ;  /* 0x0000001c8c2e7810 */ /* 0x000fe20007ffe0ff */
[----:B------:R-:W-:Y:S01]  /*16c0*/  IMAD R4, R4, 0xe38f, RZ ;  /* 0x0000e38f04047824 */ /* 0x000fe200078e02ff */
[----:B------:R-:W-:Y:S02]  /*16d0*/  PRMT R39, R163, 0x9910, RZ ;  /* 0x00009910a3277816 */ /* 0x000fe400000000ff */
[----:B------:R-:W-:Y:S02]  /*16e0*/  SHF.R.U32.HI R37, RZ, 0x13, R37 ;  /* 0x00000013ff257819 */ /* 0x000fe40000011625 */
[----:B------:R-:W-:Y:S02]  /*16f0*/  SHF.R.U32.HI R47, RZ, 0x13, R47 ;  /* 0x00000013ff2f7819 */ /* 0x000fe4000001162f */
[----:B------:R-:W-:Y:S02]  /*1700*/  MOV R3, R39 ;  /* 0x0000002700037202 */ /* 0x000fe40000000f00 */
[----:B------:R-:W-:-:S02]  /*1710*/  LOP3.LUT R40, R46, 0xffff, RZ, 0xc0, !PT ;  /* 0x0000ffff2e287812 */ /* 0x000fc400078ec0ff */
[----:B------:R-:W-:Y:S02]  /*1720*/  PRMT R41, R37, 0x9910, RZ ;  /* 0x0000991025297816 */ /* 0x000fe400000000ff */
[----:B------:R-:W-:Y:S01]  /*1730*/  SHF.R.U32.HI R39, RZ, 0x13, R4 ;  /* 0x00000013ff277819 */ /* 0x000fe20000011604 */
[----:B------:R-:W-:Y:S01]  /*1740*/  IMAD R89, R40, 0xe38f, RZ ;  /* 0x0000e38f28597824 */ /* 0x000fe200078e02ff */
[----:B------:R-:W-:Y:S02]  /*1750*/  PRMT R42, R47, 0x9910, RZ ;  /* 0x000099102f2a7816 */ /* 0x000fe400000000ff */
[----:B------:R-:W-:Y:S02]  /*1760*/  LEA R3, R3, R3, 0x3 ;  /* 0x0000000303037211 */ /* 0x000fe400078e18ff */
[----:B------:R-:W-:Y:S02]  /*1770*/  MOV R4, R41 ;  /* 0x0000002900047202 */ /* 0x000fe40000000f00 */
[----:B------:R-:W-:-:S02]  /*1780*/  MOV R40, R42 ;  /* 0x0000002a00287202 */ /* 0x000fc40000000f00 */
[----:B------:R-:W-:Y:S01]  /*1790*/  IADD3 R41, PT, PT, RZ, -R3, RZ ;  /* 0x80000003ff297210 */ /* 0x000fe20007ffe0ff */
[----:B------:R-:W-:Y:S01]  /*17a0*/  IMAD R3, R4, 0x9, RZ ;  /* 0x0000000904037824 */ /* 0x000fe200078e02ff */
[----:B------:R-:W-:Y:S01]  /*17b0*/  PRMT R57, R39, 0x9910, RZ ;  /* 0x0000991027397816 */ /* 0x000fe200000000ff */
[----:B------:R-:W-:Y:S01]  /*17c0*/  IMAD R4, R40, 0x9, RZ ;  /* 0x0000000928047824 */ /* 0x000fe200078e02ff */
[----:B------:R-:W-:Y:S02]  /*17d0*/  SHF.R.U32.HI R89, RZ, 0x13, R89 ;  /* 0x00000013ff597819 */ /* 0x000fe40000011659 */
[----:B------:R-:W-:Y:S02]  /*17e0*/  PRMT R41, R41, 0x7710, RZ ;  /* 0x0000771029297816 */ /* 0x000fe400000000ff */
[----:B------:R-:W-:Y:S02]  /*17f0*/  MOV R42, R57 ;  /* 0x00000039002a7202 */ /* 0x000fe40000000f00 */
[----:B------:R-:W-:-:S02]  /*1800*/  IADD3 R40, PT, PT, RZ, -R3, RZ ;  /* 0x80000003ff287210 */ /* 0x000fc40007ffe0ff */
[----:B------:R-:W-:Y:S02]  /*1810*/  PRMT R57, R89, 0x9910, RZ ;  /* 0x0000991059397816 */ /* 0x000fe400000000ff */
[----:B------:R-:W-:Y:S02]  /*1820*/  IADD3 R36, PT, PT, R36, R41, RZ ;  /* 0x0000002924247210 */ /* 0x000fe40007ffe0ff */
[----:B------:R-:W-:Y:S02]  /*1830*/  IADD3 R41, PT, PT, RZ, -R4, RZ ;  /* 0x80000004ff297210 */ /* 0x000fe40007ffe0ff */
[----:B------:R-:W-:Y:S02]  /*1840*/  LEA R3, R42, R42, 0x3 ;  /* 0x0000002a2a037211 */ /* 0x000fe400078e18ff */
[----:B------:R-:W-:Y:S02]  /*1850*/  PRMT R40, R40, 0x7710, RZ ;  /* 0x0000771028287816 */ /* 0x000fe400000000ff */
[----:B------:R-:W-:-:S02]  /*1860*/  MOV R4, R57 ;  /* 0x0000003900047202 */ /* 0x000fc40000000f00 */
[----:B------:R-:W-:Y:S02]  /*1870*/  IADD3 R66, PT, PT, R140, 0x24, RZ ;  /* 0x000000248c427810 */ /* 0x000fe40007ffe0ff */
[----:B------:R-:W-:Y:S02]  /*1880*/  IADD3 R87, PT, PT, R87, R40, RZ ;  /* 0x0000002857577210 */ /* 0x000fe40007ffe0ff */
[----:B------:R-:W-:Y:S01]  /*1890*/  IADD3 R42, PT, PT, RZ, -R3, RZ ;  /* 0x80000003ff2a7210 */ /* 0x000fe20007ffe0ff */
[----:B------:R-:W-:Y:S01]  /*18a0*/  IMAD R3, R4, 0x9, RZ ;  /* 0x0000000904037824 */ /* 0x000fe200078e02ff */
[----:B------:R-:W-:Y:S02]  /*18b0*/  LOP3.LUT R40, R66, 0xffff, RZ, 0xc0, !PT ;  /* 0x0000ffff42287812 */ /* 0x000fe400078ec0ff */
[----:B------:R-:W-:Y:S02]  /*18c0*/  IADD3 R58, PT, PT, R140, 0x2c, RZ ;  /* 0x0000002c8c3a7810 */ /* 0x000fe40007ffe0ff */
[----:B------:R-:W-:Y:S01]  /*18d0*/  IADD3 R3, PT, PT, RZ, -R3, RZ ;  /* 0x80000003ff037210 */ /* 0x000fe20007ffe0ff */
[----:B------:R-:W-:Y:S01]  /*18e0*/  IMAD R40, R40, 0xe38f, RZ ;  /* 0x0000e38f28287824 */ /* 0x000fe200078e02ff */
[----:B------:R-:W-:-:S02]  /*18f0*/  PRMT R41, R41, 0x7710, RZ ;  /* 0x0000771029297816 */ /* 0x000fc400000000ff */
[----:B------:R-:W-:Y:S02]  /*1900*/  LOP3.LUT R4, R58, 0xffff, RZ, 0xc0, !PT ;  /* 0x0000ffff3a047812 */ /* 0x000fe400078ec0ff */
[----:B------:R-:W-:Y:S02]  /*1910*/  PRMT R3, R3, 0x7710, RZ ;  /* 0x0000771003037816 */ /* 0x000fe400000000ff */
[----:B------:R-:W-:Y:S01]  /*1920*/  IADD3 R60, PT, PT, R140, 0x34, RZ ;  /* 0x000000348c3c7810 */ /* 0x000fe20007ffe0ff */
[----:B------:R-:W-:Y:S01]  /*1930*/  IMAD R4, R4, 0xe38f, RZ ;  /* 0x0000e38f04047824 */ /* 0x000fe200078e02ff */
[----:B------:R-:W-:Y:S02]  /*1940*/  SHF.R.U32.HI R57, RZ, 0x13, R40 ;  /* 0x00000013ff397819 */ /* 0x000fe40000011628 */
[----:B------:R-:W-:Y:S02]  /*1950*/  IADD3 R38, PT, PT, R38, R41, RZ ;  /* 0x0000002926267210 */ /* 0x000fe40007ffe0ff */
[----:B------:R-:W-:-:S02]  /*1960*/  PRMT R41, R42, 0x7710, RZ ;  /* 0x000077102a297816 */ /* 0x000fc400000000ff */
[----:B------:R-:W-:Y:S02]  /*1970*/  IADD3 R46, PT, PT, R46, R3, RZ ;  /* 0x000000032e2e7210 */ /* 0x000fe40007ffe0ff */
[----:B------:R-:W-:Y:S02]  /*1980*/  LOP3.LUT R40, R60, 0xffff, RZ, 0xc0, !PT ;  /* 0x0000ffff3c287812 */ /* 0x000fe400078ec0ff */
[----:B------:R-:W-:Y:S02]  /*1990*/  PRMT R3, R57, 0x9910, RZ ;  /* 0x0000991039037816 */ /* 0x000fe400000000ff */
[----:B------:R-:W-:Y:S01]  /*19a0*/  IADD3 R56, PT, PT, R56, R41, RZ ;  /* 0x0000002938387210 */ /* 0x000fe20007ffe0ff */
[----:B------:R-:W-:Y:S01]  /*19b0*/  IMAD R40, R40, 0xe38f, RZ ;  /* 0x0000e38f28287824 */ /* 0x000fe200078e02ff */
[----:B------:R-:W-:Y:S01]  /*19c0*/  SHF.R.U32.HI R41, RZ, 0x13, R4 ;  /* 0x00000013ff297819 */ /* 0x000fe20000011604 */
[----:B------:R-:W-:Y:S01]  /*19d0*/  IMAD R3, R3, 0x9, RZ ;  /* 0x0000000903037824 */ /* 0x000fe200078e02ff */
[----:B------:R-:W-:-:S02]  /*19e0*/  IADD3 R42, PT, PT, R140, 0x5, RZ ;  /* 0x000000058c2a7810 */ /* 0x000fc40007ffe0ff */
[----:B------:R-:W-:Y:S02]  /*19f0*/  PRMT R4, R41, 0x9910, RZ ;  /* 0x0000991029047816 */ /* 0x000fe400000000ff */
[----:B------:R-:W-:Y:S02]  /*1a00*/  SHF.R.U32.HI R59, RZ, 0x13, R40 ;  /* 0x00000013ff3b7819 */ /* 0x000fe40000011628 */
[----:B------:R-:W-:Y:S02]  /*1a10*/  IADD3 R61, PT, PT, RZ, -R3, RZ ;  /* 0x80000003ff3d7210 */ /* 0x000fe40007ffe0ff */
[----:B------:R-:W-:Y:S02]  /*1a20*/  LEA R3, R4, R4, 0x3 ;  /* 0x0000000404037211 */ /* 0x000fe400078e18ff */
[----:B------:R-:W-:Y:S02]  /*1a30*/  PRMT R40, R59, 0x9910, RZ ;  /* 0x000099103b287816 */ /* 0x000fe400000000ff */
[----:B------:R-:W-:-:S02]  /*1a40*/  IADD3 R3, PT, PT, RZ, -R3, RZ ;  /* 0x80000003ff037210 */ /* 0x000fc40007ffe0ff */
[----:B------:R-:W-:Y:S01]  /*1a50*/  PRMT R61, R61, 0x7710, RZ ;  /* 0x000077103d3d7816 */ /* 0x000fe200000000ff */
[----:B------:R-:W-:Y:S01]  /*1a60*/  IMAD R4, R40, 0x9, RZ ;  /* 0x0000000928047824 */ /* 0x000fe200078e02ff */
[----:B------:R-:W-:Y:S02]  /*1a70*/  PRMT R3, R3, 0x7710, RZ ;  /* 0x0000771003037816 */ /* 0x000fe400000000ff */
[----:B------:R-:W-:Y:S02]  /*1a80*/  IADD3 R40, PT, PT, R140, 0x3c, RZ ;  /* 0x0000003c8c287810 */ /* 0x000fe40007ffe0ff */
[----:B------:R-:W-:Y:S02]  /*1a90*/  IADD3 R58, PT, PT, R58, R3, RZ ;  /* 0x000000033a3a7210 */ /* 0x000fe40007ffe0ff */
[----:B------:R-:W-:Y:S02]  /*1aa0*/  LOP3.LUT R3, R40, 0xffff, RZ, 0xc0, !PT ;  /* 0x0000ffff28037812 */ /* 0x000fe400078ec0ff */
[----:B------:R-:W-:-:S02]  /*1ab0*/  IADD3 R4, PT, PT, RZ, -R4, RZ ;  /* 0x80000004ff047210 */ /* 0x000fc40007ffe0ff */
[----:B------:R-:W-:Y:S01]  /*1ac0*/  IADD3 R66, PT, PT, R66, R61, RZ ;  /* 0x0000003d42427210 */ /* 0x000fe20007ffe0ff */
[----:B------:R-:W-:Y:S01]  /*1ad0*/  IMAD R3, R3, 0xe38f, RZ ;  /* 0x0000e38f03037824 */ /* 0x000fe200078e02ff */
[----:B------:R-:W-:Y:S02]  /*1ae0*/  IADD3 R64, PT, PT, R140, 0xd, RZ ;  /* 0x0000000d8c407810 */ /* 0x000fe40007ffe0ff */
[----:B------:R-:W-:Y:S02]  /*1af0*/  PRMT R61, R4, 0x7710, RZ ;  /* 0x00007710043d7816 */ /* 0x000fe400000000ff */
[----:B------:R-:W-:Y:S02]  /*1b00*/  SHF.R.U32.HI R161, RZ, 0x13, R3 ;  /* 0x00000013ffa17819 */ /* 0x000fe40000011603 */
[----:B------:R-:W-:Y:S02]  /*1b10*/  LOP3.LUT R3, R42, 0xffff, RZ, 0xc0, !PT ;  /* 0x0000ffff2a037812 */ /* 0x000fe400078ec0ff */
[----:B------:R-:W-:-:S02]  /*1b20*/  LOP3.LUT R4, R64, 0xffff, RZ, 0xc0, !PT ;  /* 0x0000ffff40047812 */ /* 0x000fc400078ec0ff */
[----:B------:R-:W-:Y:S01]  /*1b30*/  IADD3 R60, PT, PT, R60, R61, RZ ;  /* 0x0000003d3c3c7210 */ /* 0x000fe20007ffe0ff */
[----:B------:R-:W-:Y:S01]  /*1b40*/  IMAD R3, R3, 0xe38f, RZ ;  /* 0x0000e38f03037824 */ /* 0x000fe200078e02ff */
[----:B------:R-:W-:Y:S01]  /*1b50*/  PRMT R61, R161, 0x9910, RZ ;  /* 0x00009910a13d7816 */ /* 0x000fe200000000ff */
[----:B------:R-:W-:Y:S01]  /*1b60*/  IMAD R159, R4, 0xe38f, RZ ;  /* 0x0000e38f049f7824 */ /* 0x000fe200078e02ff */
[----:B------:R-:W-:Y:S02]  /*1b70*/  LOP3.LUT R5, R5, 0xffff, RZ, 0xc0, !PT ;  /* 0x0000ffff05057812 */ /* 0x000fe400078ec0ff */
[----:B------:R-:W-:Y:S02]  /*1b80*/  MOV R4, R61 ;  /* 0x0000003d00047202 */ /* 0x000fe40000000f00 */
[----:B------:R-:W-:Y:S02]  /*1b90*/  SHF.R.U32.HI R61, RZ, 0x13, R3 ;  /* 0x00000013ff3d7819 */ /* 0x000fe40000011603 */
[----:B------:R-:W1:Y:S01]  /*1ba0*/  S2R R3, SR_CgaCtaId ;  /* 0x0000000000037919 */ /* 0x000e620000008800 */
[----:B------:R-:W-:Y:S01]  /*1bb0*/  SHF.R.U32.HI R159, RZ, 0x13, R159 ;  /* 0x00000013ff9f7819 */ /* 0x000fe2000001169f */
[----:B------:R-:W-:Y:S01]  /*1bc0*/  IMAD R4, R4, 0x9, RZ ;  /* 0x0000000904047824 */ /* 0x000fe200078e02ff */
[----:B------:R-:W-:-:S02]  /*1bd0*/  PRMT R88, R61, 0x9910, RZ ;  /* 0x000099103d587816 */ /* 0x000fc400000000ff */
[----:B------:R-:W-:Y:S02]  /*1be0*/  PRMT R92, R159, 0x9910, RZ ;  /* 0x000099109f5c7816 */ /* 0x000fe400000000ff */
[----:B------:R-:W-:Y:S02]  /*1bf0*/  IADD3 R90, PT, PT, RZ, -R4, RZ ;  /* 0x80000004ff5a7210 */ /* 0x000fe40007ffe0ff */
[----:B------:R-:W-:Y:S01]  /*1c00*/  LEA R4, R88, R88, 0x3 ;  /* 0x0000005858047211 */ /* 0x000fe200078e18ff */
[----:B------:R-:W-:Y:S01]  /*1c10*/  IMAD R88, R92, 0x9, RZ ;  /* 0x000000095c587824 */ /* 0x000fe200078e02ff */
[----:B------:R-:W-:Y:S02]  /*1c20*/  PRMT R90, R90, 0x7710, RZ ;  /* 0x000077105a5a7816 */ /* 0x000fe400000000ff */
[----:B------:R-:W-:Y:S02]  /*1c30*/  IADD3 R4, PT, PT, RZ, -R4, RZ ;  /* 0x80000004ff047210 */ /* 0x000fe40007ffe0ff */
[----:B------:R-:W-:-:S02]  /*1c40*/  IADD3 R88, PT, PT, RZ, -R88, RZ ;  /* 0x80000058ff587210 */ /* 0x000fc40007ffe0ff */
[----:B------:R-:W-:Y:S02]  /*1c50*/  PRMT R4, R4, 0x7710, RZ ;  /* 0x0000771004047816 */ /* 0x000fe400000000ff */
[----:B------:R-:W-:Y:S02]  /*1c60*/  PRMT R88, R88, 0x7710, RZ ;  /* 0x0000771058587816 */ /* 0x000fe400000000ff */
[----:B------:R-:W-:Y:S02]  /*1c70*/  IADD3 R42, PT, PT, R42, R4, RZ ;  /* 0x000000042a2a7210 */ /* 0x000fe40007ffe0ff */
[----:B------:R-:W-:Y:S02]  /*1c80*/  IADD3 R64, PT, PT, R64, R88, RZ ;  /* 0x0000005840407210 */ /* 0x000fe40007ffe0ff */
[----:B------:R-:W-:Y:S02]  /*1c90*/  IADD3 R88, PT, PT, R140, 0x15, RZ ;  /* 0x000000158c587810 */ /* 0x000fe40007ffe0ff */
[----:B------:R-:W-:-:S02]  /*1ca0*/  MOV R4, 0x400 ;  /* 0x0000040000047802 */ /* 0x000fc40000000f00 */
[----:B------:R-:W-:Y:S02]  /*1cb0*/  LOP3.LUT R92, R88, 0xffff, RZ, 0xc0, !PT ;  /* 0x0000ffff585c7812 */ /* 0x000fe400078ec0ff */
[----:B------:R-:W-:Y:S02]  /*1cc0*/  IADD3 R40, PT, PT, R40, R90, RZ ;  /* 0x0000005a28287210 */ /* 0x000fe40007ffe0ff */
[----:B-1----:R-:W-:Y:S01]  /*1cd0*/  LEA R90, R3, R4, 0x18 ;  /* 0x00000004035a7211 */ /* 0x002fe200078ec0ff */
[----:B------:R-:W-:Y:S01]  /*1ce0*/  IMAD R114, R92, 0xe38f, RZ ;  /* 0x0000e38f5c727824 */ /* 0x000fe200078e02ff */
[----:B------:R-:W-:Y:S02]  /*1cf0*/  LOP3.LUT R6, R6, 0xffff, RZ, 0xc0, !PT ;  /* 0x0000ffff06067812 */ /* 0x000fe400078ec0ff */
[----:B------:R-:W-:Y:S01]  /*1d00*/  LOP3.LUT R8, R8, 0xffff, RZ, 0xc0, !PT ;  /* 0x0000ffff08087812 */ /* 0x000fe200078ec0ff */
[----:B------:R-:W-:Y:S01]  /*1d10*/  IMAD R92, R67, 0x24, R90 ;  /* 0x00000024435c7824 */ /* 0x000fe200078e025a */
[----:B------:R-:W-:Y:S01]  /*1d20*/  SHF.R.U32.HI R67, RZ, 0x13, R114 ;  /* 0x00000013ff437819 */ /* 0x000fe20000011672 */
[--C-:B------:R-:W-:Y:S01]  /*1d30*/  IMAD R7, R7, 0x24, R90.reuse ;  /* 0x0000002407077824 */ /* 0x100fe200078e025a */
[----:B------:R-:W-:Y:S01]  /*1d40*/  LOP3.LUT R82, R82, 0xffff, RZ, 0xc0, !PT ;  /* 0x0000ffff52527812 */ /* 0x000fe200078ec0ff */
[--C-:B------:R-:W-:Y:S01]  /*1d50*/  IMAD R9, R9, 0x24, R90.reuse ;  /* 0x0000002409097824 */ /* 0x100fe200078e025a */
[----:B------:R-:W-:Y:S01]  /*1d60*/  LEA R5, R5, R92, 0x2 ;  /* 0x0000005c05057211 */ /* 0x000fe200078e10ff */
[--C-:B------:R-:W-:Y:S01]  /*1d70*/  IMAD R11, R11, 0x24, R90.reuse ;  /* 0x000000240b0b7824 */ /* 0x100fe200078e025a */
[----:B------:R-:W-:Y:S01]  /*1d80*/  PRMT R92, R67, 0x9910, RZ ;  /* 0x00009910435c7816 */ /* 0x000fe200000000ff */
[--C-:B------:R-:W-:Y:S01]  /*1d90*/  IMAD R91, R91, 0x24, R90.reuse ;  /* 0x000000245b5b7824 */ /* 0x100fe200078e025a */
[----:B------:R-:W-:Y:S01]  /*1da0*/  LEA R9, R82, R9, 0x2 ;  /* 0x0000000952097211 */ /* 0x000fe200078e10ff */
[--C-:B------:R-:W-:Y:S01]  /*1db0*/  IMAD R13, R13, 0x24, R90.reuse ;  /* 0x000000240d0d7824 */ /* 0x100fe200078e025a */
[----:B------:R-:W-:Y:S01]  /*1dc0*/  LOP3.LUT R10, R10, 0xffff, RZ, 0xc0, !PT ;  /* 0x0000ffff0a0a7812 */ /* 0x000fe200078ec0ff */
[----:B------:R-:W-:Y:S01]  /*1dd0*/  IMAD R92, R92, 0x9, RZ ;  /* 0x000000095c5c7824 */ /* 0x000fe200078e02ff */
[----:B------:R-:W-:Y:S01]  /*1de0*/  LOP3.LUT R12, R12, 0xffff, RZ, 0xc0, !PT ;  /* 0x0000ffff0c0c7812 */ /* 0x000fe200078ec0ff */
[--C-:B------:R-:W-:Y:S01]  /*1df0*/  IMAD R15, R15, 0x24, R90.reuse ;  /* 0x000000240f0f7824 */ /* 0x100fe200078e025a */
[----:B------:R-:W-:Y:S01]  /*1e00*/  LOP3.LUT R80, R80, 0xffff, RZ, 0xc0, !PT ;  /* 0x0000ffff50507812 */ /* 0x000fe200078ec0ff */
[--C-:B------:R-:W-:Y:S01]  /*1e10*/  IMAD R17, R17, 0x24, R90.reuse ;  /* 0x0000002411117824 */ /* 0x100fe200078e025a */
[----:B------:R-:W-:Y:S01]  /*1e20*/  IADD3 R114, PT, PT, RZ, -R92, RZ ;  /* 0x8000005cff727210 */ /* 0x000fe20007ffe0ff */
[--C-:B------:R-:W-:Y:S01]  /*1e30*/  IMAD R92, R86, 0x24, R90.reuse ;  /* 0x00000024565c7824 */ /* 0x100fe200078e025a */
[----:B------:R-:W-:Y:S01]  /*1e40*/  LEA R12, R12, R91, 0x2 ;  /* 0x0000005b0c0c7211 */ /* 0x000fe200078e10ff */
[--C-:B------:R-:W-:Y:S01]  /*1e50*/  IMAD R18, R18, 0x24, R90.reuse ;  /* 0x0000002412127824 */ /* 0x100fe200078e025a */
[----:B------:R-:W-:Y:S01]  /*1e60*/  PRMT R86, R114, 0x7710, RZ ;  /* 0x0000771072567816 */ /* 0x000fe200000000ff */
[--C-:B------:R-:W-:Y:S01]  /*1e70*/  IMAD R19, R19, 0x24, R90.reuse ;  /* 0x0000002413137824 */ /* 0x100fe200078e025a */
[----:B------:R-:W-:Y:S01]  /*1e80*/  LEA R6, R6, R92, 0x2 ;  /* 0x0000005c06067211 */ /* 0x000fe200078e10ff */
[--C-:B------:R-:W-:Y:S01]  /*1e90*/  IMAD R21, R21, 0x24, R90.reuse ;  /* 0x0000002415157824 */ /* 0x100fe200078e025a */
[----:B------:R-:W-:Y:S01]  /*1ea0*/  IADD3 R86, PT, PT, R88, R86, RZ ;  /* 0x0000005658567210 */ /* 0x000fe20007ffe0ff */
[--C-:B------:R-:W-:Y:S01]  /*1eb0*/  IMAD R22, R22, 0x24, R90.reuse ;  /* 0x0000002416167824 */ /* 0x100fe200078e025a */
[----:B------:R-:W-:Y:S01]  /*1ec0*/  IADD3 R88, PT, PT, R140, 0x1d, RZ ;  /* 0x0000001d8c587810 */ /* 0x000fe20007ffe0ff */
[--C-:B------:R-:W-:Y:S01]  /*1ed0*/  IMAD R23, R23, 0x24, R90.reuse ;  /* 0x0000002417177824 */ /* 0x100fe200078e025a */
[----:B------:R-:W-:Y:S01]  /*1ee0*/  LEA R13, R80, R13, 0x2 ;  /* 0x0000000d500d7211 */ /* 0x000fe200078e10ff */
[--C-:B------:R-:W-:Y:S01]  /*1ef0*/  IMAD R25, R25, 0x24, R90.reuse ;  /* 0x0000002419197824 */ /* 0x100fe200078e025a */
[----:B------:R-:W-:Y:S01]  /*1f00*/  LOP3.LUT R92, R88, 0xffff, RZ, 0xc0, !PT ;  /* 0x0000ffff585c7812 */ /* 0x000fe200078ec0ff */
[--C-:B------:R-:W-:Y:S01]  /*1f10*/  IMAD R27, R27, 0x24, R90.reuse ;  /* 0x000000241b1b7824 */ /* 0x100fe200078e025a */
[----:B------:R-:W-:Y:S01]  /*1f20*/  LOP3.LUT R14, R14, 0xffff, RZ, 0xc0, !PT ;  /* 0x0000ffff0e0e7812 */ /* 0x000fe200078ec0ff */
[--C-:B------:R-:W-:Y:S01]  /*1f30*/  IMAD R165, R165, 0x24, R90.reuse ;  /* 0x00000024a5a57824 */ /* 0x100fe200078e025a */
[----:B------:R-:W-:Y:S01]  /*1f40*/  LOP3.LUT R16, R16, 0xffff, RZ, 0xc0, !PT ;  /* 0x0000ffff10107812 */ /* 0x000fe200078ec0ff */
[----:B------:R-:W-:Y:S01]  /*1f50*/  IMAD R114, R92, 0xe38f, RZ ;  /* 0x0000e38f5c727824 */ /* 0x000fe200078e02ff */
[----:B------:R-:W-:Y:S01]  /*1f60*/  LOP3.LUT R92, R70, 0xffff, RZ, 0xc0, !PT ;  /* 0x0000ffff465c7812 */ /* 0x000fe200078ec0ff */
[--C-:B------:R-:W-:Y:S01]  /*1f70*/  IMAD R29, R29, 0x24, R90.reuse ;  /* 0x000000241d1d7824 */ /* 0x100fe200078e025a */
[----:B------:R-:W-:Y:S01]  /*1f80*/  LOP3.LUT R20, R20, 0xffff, RZ, 0xc0, !PT ;  /* 0x0000ffff14147812 */ /* 0x000fe200078ec0ff */
[----:B------:R-:W-:Y:S01]  /*1f90*/  IMAD R85, R85, 0x24, R90 ;  /* 0x0000002455557824 */ /* 0x000fe200078e025a */
[----:B------:R-:W-:Y:S01]  /*1fa0*/  SHF.R.U32.HI R70, RZ, 0x13, R114 ;  /* 0x00000013ff467819 */ /* 0x000fe20000011672 */
[--C-:B------:R-:W-:Y:S01]  /*1fb0*/  IMAD R31, R31, 0x24, R90.reuse ;  /* 0x000000241f1f7824 */ /* 0x100fe200078e025a */
[----:B------:R-:W-:Y:S01]  /*1fc0*/  LEA R7, R92, R7, 0x2 ;  /* 0x000000075c077211 */ /* 0x000fe200078e10ff */
[--C-:B------:R-:W-:Y:S01]  /*1fd0*/  IMAD R33, R33, 0x24, R90.reuse ;  /* 0x0000002421217824 */ /* 0x100fe200078e025a */
[----:B------:R-:W-:Y:S01]  /*1fe0*/  PRMT R92, R70, 0x9910, RZ ;  /* 0x00009910465c7816 */ /* 0x000fe200000000ff */
[--C-:B------:R-:W-:Y:S01]  /*1ff0*/  IMAD R35, R35, 0x24, R90.reuse ;  /* 0x0000002423237824 */ /* 0x100fe200078e025a */
[----:B------:R-:W-:Y:S01]  /*2000*/  LOP3.LUT R24, R24, 0xffff, RZ, 0xc0, !PT ;  /* 0x0000ffff18187812 */ /* 0x000fe200078ec0ff */
[--C-:B------:R-:W-:Y:S01]  /*2010*/  IMAD R37, R37, 0x24, R90.reuse ;  /* 0x0000002425257824 */ /* 0x100fe200078e025a */
[----:B------:R-:W-:Y:S01]  /*2020*/  LEA R92, R92, R92, 0x3 ;  /* 0x0000005c5c5c7211 */ /* 0x000fe200078e18ff */
        /* <DEDUP_REMOVED lines=15> */
[----:B------:R-:W-:Y:S01]  /*2120*/  LOP3.LUT R26, R26, 0xffff, RZ, 0xc0, !PT ;  /* 0x0000ffff1a1a7812 */ /* 0x000fe200078ec0ff */
[----:B------:R-:W-:Y:S01]  /*2130*/  IMAD R70, R70, 0x24, R90 ;  /* 0x0000002446467824 */ /* 0x000fe200078e025a */
[----:B------:R-:W-:-:S02]  /*2140*/  LOP3.LUT R92, R88, 0xffff, RZ, 0xc0, !PT ;  /* 0x0000ffff585c7812 */ /* 0x000fc400078ec0ff */
[----:B------:R-:W-:Y:S02]  /*2150*/  LEA R26, R26, R165, 0x2 ;  /* 0x000000a51a1a7211 */ /* 0x000fe400078e10ff */
[----:B------:R-:W-:Y:S01]  /*2160*/  LOP3.LUT R165, R28, 0xffff, RZ, 0xc0, !PT ;  /* 0x0000ffff1ca57812 */ /* 0x000fe200078ec0ff */
[----:B------:R-:W-:Y:S01]  /*2170*/  IMAD R92, R92, 0xe38f, RZ ;  /* 0x0000e38f5c5c7824 */ /* 0x000fe200078e02ff */
[----:B------:R-:W-:Y:S02]  /*2180*/  LOP3.LUT R50, R50, 0xffff, RZ, 0xc0, !PT ;  /* 0x0000ffff32327812 */ /* 0x000fe400078ec0ff */
[----:B------:R-:W-:Y:S02]  /*2190*/  LOP3.LUT R30, R30, 0xffff, RZ, 0xc0, !PT ;  /* 0x0000ffff1e1e7812 */ /* 0x000fe400078ec0ff */
[----:B------:R-:W-:Y:S02]  /*21a0*/  SHF.R.U32.HI R114, RZ, 0x13, R92 ;  /* 0x00000013ff727819 */ /* 0x000fe4000001165c */
[----:B------:R-:W-:-:S02]  /*21b0*/  LEA R29, R50, R29, 0x2 ;  /* 0x0000001d321d7211 */ /* 0x000fc400078e10ff */
[C---:B------:R-:W-:Y:S01]  /*21c0*/  PRMT R82, R114.reuse, 0x9910, RZ ;  /* 0x0000991072527816 */ /* 0x040fe200000000ff */
[--C-:B------:R-:W-:Y:S01]  /*21d0*/  IMAD R114, R114, 0x24, R90.reuse ;  /* 0x0000002472727824 */ /* 0x100fe200078e025a */
[----:B------:R-:W-:Y:S02]  /*21e0*/  LEA R30, R30, R85, 0x2 ;  /* 0x000000551e1e7211 */ /* 0x000fe400078e10ff */
[----:B------:R-:W-:Y:S01]  /*21f0*/  IADD3 R85, PT, PT, R140, 0x3e, RZ ;  /* 0x0000003e8c557810 */ /* 0x000fe20007ffe0ff */
[----:B------:R-:W-:Y:S01]  /*2200*/  IMAD R82, R82, 0x9, RZ ;  /* 0x0000000952527824 */ /* 0x000fe200078e02ff */
[----:B------:R-:W-:Y:S02]  /*2210*/  LOP3.LUT R44, R44, 0xffff, RZ, 0xc0, !PT ;  /* 0x0000ffff2c2c7812 */ /* 0x000fe400078ec0ff */
[----:B------:R-:W-:Y:S02]  /*2220*/  LOP3.LUT R38, R38, 0xffff, RZ, 0xc0, !PT ;  /* 0x0000ffff26267812 */ /* 0x000fe400078ec0ff */
[----:B------:R-:W-:Y:S01]  /*2230*/  IADD3 R92, PT, PT, RZ, -R82, RZ ;  /* 0x80000052ff5c7210 */ /* 0x000fe20007ffe0ff */
[----:B------:R-:W-:Y:S01]  /*2240*/  IMAD R82, R71, 0x24, R90 ;  /* 0x0000002447527824 */ /* 0x000fe200078e025a */
[----:B------:R-:W-:-:S02]  /*2250*/  LEA R35, R44, R35, 0x2 ;  /* 0x000000232c237211 */ /* 0x000fc400078e10ff */
[----:B------:R-:W-:Y:S02]  /*2260*/  PRMT R71, R92, 0x7710, RZ ;  /* 0x000077105c477816 */ /* 0x000fe400000000ff */
[----:B------:R-:W-:Y:S02]  /*2270*/  IADD3 R92, PT, PT, R140, 0x2d, RZ ;  /* 0x0000002d8c5c7810 */ /* 0x000fe40007ffe0ff */
[----:B------:R-:W-:Y:S02]  /*2280*/  LEA R10, R10, R82, 0x2 ;  /* 0x000000520a0a7211 */ /* 0x000fe400078e10ff */
[----:B------:R-:W-:Y:S02]  /*2290*/  LOP3.LUT R82, R92, 0xffff, RZ, 0xc0, !PT ;  /* 0x0000ffff5c527812 */ /* 0x000fe400078ec0ff */
[----:B------:R-:W-:Y:S02]  /*22a0*/  IADD3 R71, PT, PT, R88, R71, RZ ;  /* 0x0000004758477210 */ /* 0x000fe40007ffe0ff */
[----:B------:R-:W-:Y:S01]  /*22b0*/  LOP3.LUT R56, R56, 0xffff, RZ, 0xc0, !PT ;  /* 0x0000ffff38387812 */ /* 0x000fe200078ec0ff */
[----:B------:R-:W-:Y:S01]  /*22c0*/  IMAD R88, R82, 0xe38f, RZ ;  /* 0x0000e38f52587824 */ /* 0x000fe200078e02ff */
[----:B------:R-:W-:-:S02]  /*22d0*/  LOP3.LUT R82, R72, 0xffff, RZ, 0xc0, !PT ;  /* 0x0000ffff48527812 */ /* 0x000fc400078ec0ff */
[----:B------:R-:W-:Y:S02]  /*22e0*/  LEA R39, R56, R39, 0x2 ;  /* 0x0000002738277211 */ /* 0x000fe400078e10ff */
[----:B------:R-:W-:Y:S02]  /*22f0*/  SHF.R.U32.HI R72, RZ, 0x13, R88 ;  /* 0x00000013ff487819 */ /* 0x000fe40000011658 */
[----:B------:R-:W-:Y:S02]  /*2300*/  LEA R11, R82, R11, 0x2 ;  /* 0x0000000b520b7211 */ /* 0x000fe400078e10ff */
[C---:B------:R-:W-:Y:S01]  /*2310*/  PRMT R82, R72.reuse, 0x9910, RZ ;  /* 0x0000991048527816 */ /* 0x040fe200000000ff */
[----:B------:R-:W-:Y:S01]  /*2320*/  IMAD R72, R72, 0x24, R90 ;  /* 0x0000002448487824 */ /* 0x000fe200078e025a */
[----:B------:R-:W-:Y:S02]  /*2330*/  LOP3.LUT R36, R36, 0xffff, RZ, 0xc0, !PT ;  /* 0x0000ffff24247812 */ /* 0x000fe400078ec0ff */
[----:B------:R-:W-:Y:S01]  /*2340*/  LOP3.LUT R66, R66, 0xffff, RZ, 0xc0, !PT ;  /* 0x0000ffff42427812 */ /* 0x000fe200078ec0ff */
[----:B------:R-:W-:Y:S01]  /*2350*/  IMAD R82, R82, 0x9, RZ ;  /* 0x0000000952527824 */ /* 0x000fe200078e02ff */
[----:B------:R-:W-:-:S02]  /*2360*/  LEA R36, R36, R163, 0x2 ;  /* 0x000000a324247211 */ /* 0x000fc400078e10ff */
[----:B------:R-:W-:Y:S02]  /*2370*/  LEA R57, R66, R57, 0x2 ;  /* 0x0000003942397211 */ /* 0x000fe400078e10ff */
[----:B------:R-:W-:Y:S02]  /*2380*/  IADD3 R82, PT, PT, RZ, -R82, RZ ;  /* 0x80000052ff527210 */ /* 0x000fe40007ffe0ff */
[----:B------:R-:W-:Y:S02]  /*2390*/  LOP3.LUT R60, R60, 0xffff, RZ, 0xc0, !PT ;  /* 0x0000ffff3c3c7812 */ /* 0x000fe400078ec0ff */
[----:B------:R-:W-:Y:S02]  /*23a0*/  PRMT R82, R82, 0x7710, RZ ;  /* 0x0000771052527816 */ /* 0x000fe400000000ff */
[----:B------:R-:W-:Y:S02]  /*23b0*/  LEA R59, R60, R59, 0x2 ;  /* 0x0000003b3c3b7211 */ /* 0x000fe400078e10ff */
[----:B------:R-:W-:-:S02]  /*23c0*/  IADD3 R92, PT, PT, R92, R82, RZ ;  /* 0x000000525c5c7210 */ /* 0x000fc40007ffe0ff */
[----:B------:R-:W-:Y:S02]  /*23d0*/  IADD3 R82, PT, PT, R140, 0x35, RZ ;  /* 0x000000358c527810 */ /* 0x000fe40007ffe0ff */
[----:B------:R-:W-:Y:S02]  /*23e0*/  LOP3.LUT R42, R42, 0xffff, RZ, 0xc0, !PT ;  /* 0x0000ffff2a2a7812 */ /* 0x000fe400078ec0ff */
[----:B------:R-:W-:Y:S02]  /*23f0*/  LOP3.LUT R88, R82, 0xffff, RZ, 0xc0, !PT ;  /* 0x0000ffff52587812 */ /* 0x000fe400078ec0ff */
[----:B------:R-:W-:Y:S02]  /*2400*/  LEA R61, R42, R61, 0x2 ;  /* 0x0000003d2a3d7211 */ /* 0x000fe400078e10ff */
        /* <DEDUP_REMOVED lines=8> */
[----:B------:R-:W-:Y:S02]  /*2490*/  MOV R114, RZ ;  /* 0x000000ff00727202 */ /* 0x000fe40000000f00 */
[----:B------:R-:W-:-:S04]  /*24a0*/  LEA R80, R80, R80, 0x3 ;  /* 0x0000005050507211 */ /* 0x000fc800078e18ff */
[----:B------:R-:W-:Y:S01]  /*24b0*/  IADD3 R88, PT, PT, RZ, -R80, RZ ;  /* 0x80000050ff587210 */ /* 0x000fe20007ffe0ff */
[----:B------:R-:W-:-:S03]  /*24c0*/  IMAD R80, R73, 0x24, R90 ;  /* 0x0000002449507824 */ /* 0x000fc600078e025a */
[----:B------:R-:W-:Y:S02]  /*24d0*/  PRMT R73, R88, 0x7710, RZ ;  /* 0x0000771058497816 */ /* 0x000fe400000000ff */
[----:B------:R-:W-:Y:S02]  /*24e0*/  LEA R14, R14, R80, 0x2 ;  /* 0x000000500e0e7211 */ /* 0x000fe400078e10ff */
[----:B------:R-:W-:Y:S02]  /*24f0*/  IADD3 R80, PT, PT, R140, 0x3d, RZ ;  /* 0x0000003d8c507810 */ /* 0x000fe40007ffe0ff */
[----:B------:R-:W-:Y:S02]  /*2500*/  IADD3 R73, PT, PT, R82, R73, RZ ;  /* 0x0000004952497210 */ /* 0x000fe40007ffe0ff */
[----:B------:R-:W-:-:S05]  /*2510*/  LOP3.LUT R82, R80, 0xffff, RZ, 0xc0, !PT ;  /* 0x0000ffff50527812 */ /* 0x000fca00078ec0ff */
[----:B------:R-:W-:Y:S01]  /*2520*/  IMAD R88, R82, 0xe38f, RZ ;  /* 0x0000e38f52587824 */ /* 0x000fe200078e02ff */
[----:B------:R-:W-:-:S04]  /*2530*/  LOP3.LUT R82, R74, 0xffff, RZ, 0xc0, !PT ;  /* 0x0000ffff4a527812 */ /* 0x000fc800078ec0ff */
[----:B------:R-:W-:Y:S02]  /*2540*/  SHF.R.U32.HI R74, RZ, 0x13, R88 ;  /* 0x00000013ff4a7819 */ /* 0x000fe40000011658 */
[----:B------:R-:W-:Y:S02]  /*2550*/  LEA R15, R82, R15, 0x2 ;  /* 0x0000000f520f7211 */ /* 0x000fe400078e10ff */
[C---:B------:R-:W-:Y:S01]  /*2560*/  PRMT R82, R74.reuse, 0x9910, RZ ;  /* 0x000099104a527816 */ /* 0x040fe200000000ff */
[----:B------:R-:W-:-:S04]  /*2570*/  IMAD R74, R74, 0x24, R90 ;  /* 0x000000244a4a7824 */ /* 0x000fc800078e025a */
[----:B------:R-:W-:-:S05]  /*2580*/  IMAD R82, R82, 0x9, RZ ;  /* 0x0000000952527824 */ /* 0x000fca00078e02ff */
[----:B------:R-:W-:Y:S01]  /*2590*/  IADD3 R88, PT, PT, RZ, -R82, RZ ;  /* 0x80000052ff587210 */ /* 0x000fe20007ffe0ff */
[----:B------:R-:W-:-:S03]  /*25a0*/  IMAD R82, R77, 0x24, R90 ;  /* 0x000000244d527824 */ /* 0x000fc600078e025a */
[----:B------:R-:W-:Y:S02]  /*25b0*/  PRMT R77, R88, 0x7710, RZ ;  /* 0x00007710584d7816 */ /* 0x000fe400000000ff */
[----:B------:R-:W-:Y:S02]  /*25c0*/  LEA R16, R16, R82, 0x2 ;  /* 0x0000005210107211 */ /* 0x000fe400078e10ff */
[----:B------:R-:W-:Y:S02]  /*25d0*/  IADD3 R77, PT, PT, R80, R77, RZ ;  /* 0x0000004d504d7210 */ /* 0x000fe40007ffe0ff */
[----:B------:R-:W-:Y:S02]  /*25e0*/  IADD3 R80, PT, PT, R140, 0x6, RZ ;  /* 0x000000068c507810 */ /* 0x000fe40007ffe0ff */
[----:B------:R-:W-:Y:S02]  /*25f0*/  LOP3.LUT R77, R77, 0xffff, RZ, 0xc0, !PT ;  /* 0x0000ffff4d4d7812 */ /* 0x000fe400078ec0ff */
[----:B------:R-:W-:-:S02]  /*2600*/  LOP3.LUT R82, R80, 0xffff, RZ, 0xc0, !PT ;  /* 0x0000ffff50527812 */ /* 0x000fc400078ec0ff */
[----:B------:R-:W-:Y:S02]  /*2610*/  LEA R74, R77, R74, 0x2 ;  /* 0x0000004a4d4a7211 */ /* 0x000fe400078e10ff */
[----:B------:R-:W1:Y:S01]  /*2620*/  LDC R77, c[0x0][0x3a0] ;  /* 0x0000e800ff4d7b82 */ /* 0x000e620000000800 */
[----:B------:R-:W-:Y:S01]  /*2630*/  IMAD R88, R82, 0xe38f, RZ ;  /* 0x0000e38f52587824 */ /* 0x000fe200078e02ff */
[----:B------:R-:W-:-:S04]  /*2640*/  LOP3.LUT R82, R75, 0xffff, RZ, 0xc0, !PT ;  /* 0x0000ffff4b527812 */ /* 0x000fc800078ec0ff */
[----:B------:R-:W-:Y:S02]  /*2650*/  SHF.R.U32.HI R75, RZ, 0x13, R88 ;  /* 0x00000013ff4b7819 */ /* 0x000fe40000011658 */
[----:B------:R-:W-:Y:S02]  /*2660*/  LEA R17, R82, R17, 0x2 ;  /* 0x0000001152117211 */ /* 0x000fe400078e10ff */
[C---:B------:R-:W-:Y:S01]  /*2670*/  PRMT R82, R75.reuse, 0x9910, RZ ;  /* 0x000099104b527816 */ /* 0x040fe200000000ff */
[----:B------:R-:W-:-:S04]  /*2680*/  IMAD R75, R75, 0x24, R90 ;  /* 0x000000244b4b7824 */ /* 0x000fc800078e025a */
[----:B------:R-:W-:-:S05]  /*2690*/  IMAD R82, R82, 0x9, RZ ;  /* 0x0000000952527824 */ /* 0x000fca00078e02ff */
[----:B------:R-:W-:-:S04]  /*26a0*/  IADD3 R82, PT, PT, RZ, -R82, RZ ;  /* 0x80000052ff527210 */ /* 0x000fc80007ffe0ff */
[----:B------:R-:W-:Y:S02]  /*26b0*/  PRMT R88, R82, 0x7710, RZ ;  /* 0x0000771052587816 */ /* 0x000fe400000000ff */
[----:B------:R-:W-:Y:S02]  /*26c0*/  LOP3.LUT R82, R54, 0xffff, RZ, 0xc0, !PT ;  /* 0x0000ffff36527812 */ /* 0x000fe400078ec0ff */
[----:B------:R-:W-:Y:S02]  /*26d0*/  IADD3 R54, PT, PT, R80, R88, RZ ;  /* 0x0000005850367210 */ /* 0x000fe40007ffe0ff */
[----:B------:R-:W-:Y:S02]  /*26e0*/  IADD3 R80, PT, PT, R140, 0xe, RZ ;  /* 0x0000000e8c507810 */ /* 0x000fe40007ffe0ff */
[----:B------:R-:W-:Y:S02]  /*26f0*/  LEA R18, R82, R18, 0x2 ;  /* 0x0000001252127211 */ /* 0x000fe400078e10ff */
[----:B------:R-:W-:-:S02]  /*2700*/  LOP3.LUT R82, R80, 0xffff, RZ, 0xc0, !PT ;  /* 0x0000ffff50527812 */ /* 0x000fc400078ec0ff */
[----:B------:R-:W-:-:S03]  /*2710*/  LOP3.LUT R54, R54, 0xffff, RZ, 0xc0, !PT ;  /* 0x0000ffff36367812 */ /* 0x000fc600078ec0ff */
[----:B------:R-:W-:Y:S01]  /*2720*/  IMAD R88, R82, 0xe38f, RZ ;  /* 0x0000e38f52587824 */ /* 0x000fe200078e02ff */
[----:B------:R-:W-:Y:S02]  /*2730*/  LOP3.LUT R82, R76, 0xffff, RZ, 0xc0, !PT ;  /* 0x0000ffff4c527812 */ /* 0x000fe400078ec0ff */
[----:B------:R-:W-:Y:S02]  /*2740*/  LEA R75, R54, R75, 0x2 ;  /* 0x0000004b364b7211 */ /* 0x000fe400078e10ff */
[----:B------:R-:W-:Y:S02]  /*2750*/  SHF.R.U32.HI R76, RZ, 0x13, R88 ;  /* 0x00000013ff4c7819 */ /* 0x000fe40000011658 */
[----:B------:R-:W-:Y:S02]  /*2760*/  LEA R19, R82, R19, 0x2 ;  /* 0x0000001352137211 */ /* 0x000fe400078e10ff */
[C---:B------:R-:W-:Y:S01]  /*2770*/  PRMT R82, R76.reuse, 0x9910, RZ ;  /* 0x000099104c527816 */ /* 0x040fe200000000ff */
[----:B------:R-:W-:-:S03]  /*2780*/  IMAD R76, R76, 0x24, R90 ;  /* 0x000000244c4c7824 */ /* 0x000fc600078e025a */
[----:B------:R-:W-:-:S04]  /*2790*/  LEA R82, R82, R82, 0x3 ;  /* 0x0000005252527211 */ /* 0x000fc800078e18ff */
        /* <DEDUP_REMOVED lines=8> */
[----:B------:R-:W-:-:S03]  /*2820*/  LEA R76, R55, R76, 0x2 ;  /* 0x0000004c374c7211 */ /* 0x000fc600078e10ff */
        /* <DEDUP_REMOVED lines=27> */
[----:B------:R-:W-:Y:S02]  /*29e0*/  IADD3 R82, PT, PT, R140, 0x26, RZ ;  /* 0x000000268c527810 */ /* 0x000fe40007ffe0ff */
[----:B------:R-:W-:Y:S02]  /*29f0*/  IADD3 R53, PT, PT, R80, R53, RZ ;  /* 0x0000003550357210 */ /* 0x000fe40007ffe0ff */
[----:B------:R-:W-:Y:S02]  /*2a00*/  LOP3.LUT R80, R82, 0xffff, RZ, 0xc0, !PT ;  /* 0x0000ffff52507812 */ /* 0x000fe400078ec0ff */
[----:B------:R-:W-:-:S03]  /*2a10*/  LOP3.LUT R52, R53, 0xffff, RZ, 0xc0, !PT ;  /* 0x0000ffff35347812 */ /* 0x000fc600078ec0ff */
[----:B------:R-:W-:Y:S01]  /*2a20*/  IMAD R80, R80, 0xe38f, RZ ;  /* 0x0000e38f50507824 */ /* 0x000fe200078e02ff */
[----:B------:R-:W-:-:S04]  /*2a30*/  LEA R79, R52, R79, 0x2 ;  /* 0x0000004f344f7211 */ /* 0x000fc800078e10ff */
[----:B------:R-:W-:-:S04]  /*2a40*/  SHF.R.U32.HI R80, RZ, 0x13, R80 ;  /* 0x00000013ff507819 */ /* 0x000fc80000011650 */
[C---:B------:R-:W-:Y:S01]  /*2a50*/  PRMT R48, R80.reuse, 0x9910, RZ ;  /* 0x0000991050307816 */ /* 0x040fe200000000ff */
[----:B------:R-:W-:-:S03]  /*2a60*/  IMAD R80, R80, 0x24, R90 ;  /* 0x0000002450507824 */ /* 0x000fc600078e025a */
[----:B------:R-:W-:-:S04]  /*2a70*/  LEA R48, R48, R48, 0x3 ;  /* 0x0000003030307211 */ /* 0x000fc800078e18ff */
[----:B------:R-:W-:-:S04]  /*2a80*/  IADD3 R48, PT, PT, RZ, -R48, RZ ;  /* 0x80000030ff307210 */ /* 0x000fc80007ffe0ff */
[----:B------:R-:W-:-:S04]  /*2a90*/  PRMT R48, R48, 0x7710, RZ ;  /* 0x0000771030307816 */ /* 0x000fc800000000ff */
[----:B------:R-:W-:Y:S02]  /*2aa0*/  IADD3 R48, PT, PT, R82, R48, RZ ;  /* 0x0000003052307210 */ /* 0x000fe40007ffe0ff */
[----:B------:R-:W-:Y:S02]  /*2ab0*/  IADD3 R82, PT, PT, R140, 0x2e, RZ ;  /* 0x0000002e8c527810 */ /* 0x000fe40007ffe0ff */
[----:B------:R-:W-:Y:S02]  /*2ac0*/  LOP3.LUT R53, R48, 0xffff, RZ, 0xc0, !PT ;  /* 0x0000ffff30357812 */ /* 0x000fe400078ec0ff */
[----:B------:R-:W-:Y:S02]  /*2ad0*/  LOP3.LUT R88, R82, 0xffff, RZ, 0xc0, !PT ;  /* 0x0000ffff52587812 */ /* 0x000fe400078ec0ff */
        /* <DEDUP_REMOVED lines=20> */
[----:B------:R-:W-:-:S04]  /*2c20*/  IMAD R82, R82, 0x24, R90 ;  /* 0x0000002452527824 */ /* 0x000fc800078e025a */
[----:B------:R-:W-:-:S05]  /*2c30*/  IMAD R50, R50, 0x9, RZ ;  /* 0x0000000932327824 */ /* 0x000fca00078e02ff */
[----:B------:R-:W-:-:S04]  /*2c40*/  IADD3 R50, PT, PT, RZ, -R50, RZ ;  /* 0x80000032ff327210 */ /* 0x000fc80007ffe0ff */
[----:B------:R-:W-:-:S04]  /*2c50*/  PRMT R165, R50, 0x7710, RZ ;  /* 0x0000771032a57816 */ /* 0x000fc800000000ff */
[----:B------:R-:W-:Y:S02]  /*2c60*/  IADD3 R50, PT, PT, R88, R165, RZ ;  /* 0x000000a558327210 */ /* 0x000fe40007ffe0ff */
[----:B------:R-:W-:Y:S02]  /*2c70*/  LOP3.LUT R88, R85, 0xffff, RZ, 0xc0, !PT ;  /* 0x0000ffff55587812 */ /* 0x000fe400078ec0ff */
[----:B------:R-:W-:Y:S02]  /*2c80*/  LOP3.LUT R165, R32, 0xffff, RZ, 0xc0, !PT ;  /* 0x0000ffff20a57812 */ /* 0x000fe400078ec0ff */
[----:B------:R-:W-:Y:S01]  /*2c90*/  LOP3.LUT R51, R50, 0xffff, RZ, 0xc0, !PT ;  /* 0x0000ffff32337812 */ /* 0x000fe200078ec0ff */
[----:B------:R-:W-:Y:S01]  /*2ca0*/  IMAD R158, R88, 0xe38f, RZ ;  /* 0x0000e38f589e7824 */ /* 0x000fe200078e02ff */
[----:B------:R-:W-:Y:S02]  /*2cb0*/  LOP3.LUT R88, R83, 0xffff, RZ, 0xc0, !PT ;  /* 0x0000ffff53587812 */ /* 0x000fe400078ec0ff */
[----:B------:R-:W-:-:S02]  /*2cc0*/  LEA R82, R51, R82, 0x2 ;  /* 0x0000005233527211 */ /* 0x000fc400078e10ff */
        /* <DEDUP_REMOVED lines=47> */
[----:B------:R-:W-:-:S04]  /*2fc0*/  PRMT R87, R165, 0x9910, RZ ;  /* 0x00009910a5577816 */ /* 0x000fc800000000ff */
        /* <DEDUP_REMOVED lines=8> */
[----:B------:R-:W-:-:S05]  /*3050*/  LOP3.LUT R87, R88, 0xffff, RZ, 0xc0, !PT ;  /* 0x0000ffff58577812 */ /* 0x000fca00078ec0ff */
[----:B------:R-:W-:-:S05]  /*3060*/  IMAD R87, R87, 0xe38f, RZ ;  /* 0x0000e38f57577824 */ /* 0x000fca00078e02ff */
[----:B------:R-:W-:-:S04]  /*3070*/  SHF.R.U32.HI R87, RZ, 0x13, R87 ;  /* 0x00000013ff577819 */ /* 0x000fc80000011657 */
[C---:B------:R-:W-:Y:S01]  /*3080*/  PRMT R56, R87.reuse, 0x9910, RZ ;  /* 0x0000991057387816 */ /* 0x040fe200000000ff */
[----:B------:R-:W-:-:S04]  /*3090*/  IMAD R87, R87, 0x24, R90 ;  /* 0x0000002457577824 */ /* 0x000fc800078e025a */
[----:B------:R-:W-:-:S05]  /*30a0*/  IMAD R56, R56, 0x9, RZ ;  /* 0x0000000938387824 */ /* 0x000fca00078e02ff */
[----:B------:R-:W-:Y:S01]  /*30b0*/  IADD3 R163, PT, PT, RZ, -R56, RZ ;  /* 0x80000038ffa37210 */ /* 0x000fe20007ffe0ff */
[----:B------:R-:W-:Y:S01]  /*30c0*/  IMAD R56, R89, 0x24, R90 ;  /* 0x0000002459387824 */ /* 0x000fe200078e025a */
[----:B------:R-:W-:Y:S02]  /*30d0*/  LOP3.LUT R89, R46, 0xffff, RZ, 0xc0, !PT ;  /* 0x0000ffff2e597812 */ /* 0x000fe400078ec0ff */
[----:B------:R-:W-:Y:S02]  /*30e0*/  PRMT R163, R163, 0x7710, RZ ;  /* 0x00007710a3a37816 */ /* 0x000fe400000000ff */
[----:B------:R-:W-:Y:S02]  /*30f0*/  LEA R56, R89, R56, 0x2 ;  /* 0x0000003859387211 */ /* 0x000fe400078e10ff */
[----:B------:R-:W-:Y:S02]  /*3100*/  IADD3 R46, PT, PT, R88, R163, RZ ;  /* 0x000000a3582e7210 */ /* 0x000fe40007ffe0ff */
[----:B------:R-:W-:-:S02]  /*3110*/  IADD3 R88, PT, PT, R140, 0x27, RZ ;  /* 0x000000278c587810 */ /* 0x000fc40007ffe0ff */
[----:B------:R-:W-:Y:S02]  /*3120*/  LOP3.LUT R46, R46, 0xffff, RZ, 0xc0, !PT ;  /* 0x0000ffff2e2e7812 */ /* 0x000fe400078ec0ff */
[----:B------:R-:W-:Y:S02]  /*3130*/  LOP3.LUT R89, R88, 0xffff, RZ, 0xc0, !PT ;  /* 0x0000ffff58597812 */ /* 0x000fe400078ec0ff */
[----:B------:R-:W-:-:S03]  /*3140*/  LEA R87, R46, R87, 0x2 ;  /* 0x000000572e577211 */ /* 0x000fc600078e10ff */
[----:B------:R-:W-:-:S05]  /*3150*/  IMAD R89, R89, 0xe38f, RZ ;  /* 0x0000e38f59597824 */ /* 0x000fca00078e02ff */
[----:B------:R-:W-:-:S04]  /*3160*/  SHF.R.U32.HI R163, RZ, 0x13, R89 ;  /* 0x00000013ffa37819 */ /* 0x000fc80000011659 */
[----:B------:R-:W-:-:S05]  /*3170*/  PRMT R66, R163, 0x9910, RZ ;  /* 0x00009910a3427816 */ /* 0x000fca00000000ff */
[----:B------:R-:W-:-:S05]  /*3180*/  IMAD R66, R66, 0x9, RZ ;  /* 0x0000000942427824 */ /* 0x000fca00078e02ff */
[----:B------:R-:W-:Y:S01]  /*3190*/  IADD3 R89, PT, PT, RZ, -R66, RZ ;  /* 0x80000042ff597210 */ /* 0x000fe20007ffe0ff */
[----:B------:R-:W-:-:S03]  /*31a0*/  IMAD R66, R41, 0x24, R90 ;  /* 0x0000002429427824 */ /* 0x000fc600078e025a */
[----:B------:R-:W-:Y:S02]  /*31b0*/  PRMT R41, R89, 0x7710, RZ ;  /* 0x0000771059297816 */ /* 0x000fe400000000ff */
[----:B------:R-:W-:Y:S02]  /*31c0*/  LOP3.LUT R89, R58, 0xffff, RZ, 0xc0, !PT ;  /* 0x0000ffff3a597812 */ /* 0x000fe400078ec0ff */
[----:B------:R-:W-:Y:S02]  /*31d0*/  IADD3 R41, PT, PT, R88, R41, RZ ;  /* 0x0000002958297210 */ /* 0x000fe40007ffe0ff */
[----:B------:R-:W-:Y:S02]  /*31e0*/  LEA R58, R89, R66, 0x2 ;  /* 0x00000042593a7211 */ /* 0x000fe400078e10ff */
[----:B------:R-:W-:Y:S02]  /*31f0*/  IADD3 R66, PT, PT, R140, 0x2f, RZ ;  /* 0x0000002f8c427810 */ /* 0x000fe40007ffe0ff */
[----:B------:R-:W-:-:S02]  /*3200*/  LOP3.LUT R41, R41, 0xffff, RZ, 0xc0, !PT ;  /* 0x0000ffff29297812 */ /* 0x000fc400078ec0ff */
[----:B------:R-:W-:-:S05]  /*3210*/  LOP3.LUT R88, R66, 0xffff, RZ, 0xc0, !PT ;  /* 0x0000ffff42587812 */ /* 0x000fca00078ec0ff */
[----:B------:R-:W-:-:S05]  /*3220*/  IMAD R88, R88, 0xe38f, RZ ;  /* 0x0000e38f58587824 */ /* 0x000fca00078e02ff */
[----:B------:R-:W-:-:S04]  /*3230*/  SHF.R.U32.HI R89, RZ, 0x13, R88 ;  /* 0x00000013ff597819 */ /* 0x000fc80000011658 */
[C---:B------:R-:W-:Y:S01]  /*3240*/  PRMT R60, R89.reuse, 0x9910, RZ ;  /* 0x00009910593c7816 */ /* 0x040fe200000000ff */
[----:B------:R-:W-:-:S03]  /*3250*/  IMAD R89, R89, 0x24, R90 ;  /* 0x0000002459597824 */ /* 0x000fc600078e025a */
[----:B------:R-:W-:-:S04]  /*3260*/  LEA R60, R60, R60, 0x3 ;  /* 0x0000003c3c3c7211 */ /* 0x000fc800078e18ff */
        /* <DEDUP_REMOVED lines=11> */
[----:B------:R-:W-:Y:S02]  /*3320*/  SHF.R.U32.HI R161, RZ, 0x13, R88 ;  /* 0x00000013ffa17819 */ /* 0x000fe40000011658 */
[----:B------:R-:W-:Y:S02]  /*3330*/  SHF.L.U32 R88, R2, 0x2, RZ ;  /* 0x0000000202587819 */ /* 0x000fe400000006ff */
[----:B------:R-:W-:-:S05]  /*3340*/  PRMT R42, R161, 0x9910, RZ ;  /* 0x00009910a12a7816 */ /* 0x000fca00000000ff */
[----:B------:R-:W-:-:S05]  /*3350*/  IMAD R42, R42, 0x9, RZ ;  /* 0x000000092a2a7824 */ /* 0x000fca00078e02ff */
[----:B------:R-:W-:-:S04]  /*3360*/  IADD3 R42, PT, PT, RZ, -R42, RZ ;  /* 0x8000002aff2a7210 */ /* 0x000fc80007ffe0ff */
[----:B------:R-:W-:-:S04]  /*3370*/  PRMT R42, R42, 0x7710, RZ ;  /* 0x000077102a2a7816 */ /* 0x000fc800000000ff */
[----:B------:R-:W-:Y:S02]  /*3380*/  IADD3 R42, PT, PT, R66, R42, RZ ;  /* 0x0000002a422a7210 */ /* 0x000fe40007ffe0ff */
[----:B------:R-:W-:Y:S02]  /*3390*/  LOP3.LUT R66, R64, 0xffff, RZ, 0xc0, !PT ;  /* 0x0000ffff40427812 */ /* 0x000fe400078ec0ff */
[----:B------:R-:W-:Y:S02]  /*33a0*/  LEA R64, R65, R2, 0x4 ;  /* 0x0000000241407211 */ /* 0x000fe400078e20ff */
[----:B------:R-:W-:Y:S02]  /*33b0*/  LEA R65, R66, R159, 0x2 ;  /* 0x0000009f42417211 */ /* 0x000fe400078e10ff */
[----:B------:R-:W-:Y:S02]  /*33c0*/  LOP3.LUT R159, R88, 0x4, RZ, 0xc0, !PT ;  /* 0x00000004589f7812 */ /* 0x000fe400078ec0ff */
[----:B------:R-:W-:-:S02]  /*33d0*/  LOP3.LUT R66, R64, 0xffff, RZ, 0xc0, !PT ;  /* 0x0000ffff40427812 */ /* 0x000fc400078ec0ff */
[----:B------:R-:W-:Y:S02]  /*33e0*/  LOP3.LUT R88, R140, 0xffff, RZ, 0xc0, !PT ;  /* 0x0000ffff8c587812 */ /* 0x000fe400078ec0ff */
[----:B------:R-:W-:Y:S02]  /*33f0*/  SHF.R.U32.HI R66, RZ, 0x1, R66 ;  /* 0x00000001ff427819 */ /* 0x000fe40000011642 */
[----:B------:R-:W-:Y:S01]  /*3400*/  SHF.R.U32.HI R48, RZ, 0x5, R64 ;  /* 0x00000005ff307819 */ /* 0x000fe20000011640 */
[----:B------:R-:W-:Y:S01]  /*3410*/  IMAD R88, R88, 0xe38f, RZ ;  /* 0x0000e38f58587824 */ /* 0x000fe200078e02ff */
[----:B------:R-:W-:Y:S02]  /*3420*/  LOP3.LUT R66, R66, 0xffff, RZ, 0xc0, !PT ;  /* 0x0000ffff42427812 */ /* 0x000fe400078ec0ff */
[----:B------:R-:W-:Y:S01]  /*3430*/  SHF.L.U32 R44, R64, 0x2, RZ ;  /* 0x00000002402c7819 */ /* 0x000fe200000006ff */
[----:B-1----:R-:W-:Y:S01]  /*3440*/  IMAD R43, R48, R77, R43 ;  /* 0x0000004d302b7224 */ /* 0x002fe200078e022b */
[----:B------:R-:W-:Y:S01]  /*3450*/  SHF.R.U32.HI R158, RZ, 0x13, R88 ;  /* 0x00000013ff9e7819 */ /* 0x000fe20000011658 */
[----:B------:R-:W-:Y:S01]  /*3460*/  IMAD R88, R163, 0x24, R90 ;  /* 0x00000024a3587824 */ /* 0x000fe200078e025a */
[----:B------:R-:W-:-:S02]  /*3470*/  LEA R66, R66, R159, 0x3 ;  /* 0x0000009f42427211 */ /* 0x000fc400078e18ff */
[C---:B------:R-:W-:Y:S01]  /*3480*/  PRMT R86, R158.reuse, 0x9910, RZ ;  /* 0x000099109e567816 */ /* 0x040fe200000000ff */
[----:B------:R-:W-:Y:S01]  /*3490*/  IMAD R158, R158, 0x24, R90 ;  /* 0x000000249e9e7824 */ /* 0x000fe200078e025a */
[----:B------:R-:W-:Y:S01]  /*34a0*/  LOP3.LUT R45, R42, 0xffff, RZ, 0xc0, !PT ;  /* 0x0000ffff2a2d7812 */ /* 0x000fe200078ec0ff */
[----:B------:R-:W-:Y:S01]  /*34b0*/  IMAD.HI.U32 R159, R66, 0x1c71c71d, RZ ;  /* 0x1c71c71d429f7827 */ /* 0x000fe200078e00ff */
[----:B------:R-:W-:Y:S02]  /*34c0*/  LOP3.LUT R44, R44, 0x7c, RZ, 0xc0, !PT ;  /* 0x0000007c2c2c7812 */ /* 0x000fe400078ec0ff */
[----:B------:R-:W-:Y:S01]  /*34d0*/  LEA R88, R41, R88, 0x2 ;  /* 0x0000005829587211 */ /* 0x000fe200078e10ff */
[----:B------:R-:W-:Y:S02]  /*34e0*/  IMAD R86, R86, 0x9, RZ ;  /* 0x0000000956567824 */ /* 0x000fe400078e02ff */
[C---:B------:R-:W-:Y:S02]  /*34f0*/  IMAD R66, R159.reuse, -0x9, R66 ;  /* 0xfffffff79f427824 */ /* 0x040fe400078e0242 */
[----:B------:R-:W-:Y:S01]  /*3500*/  IMAD R159, R159, 0x24, R90 ;  /* 0x000000249f9f7824 */ /* 0x000fe200078e025a */
[----:B------:R-:W-:-:S04]  /*3510*/  IADD3 R86, PT, PT, RZ, -R86, RZ ;  /* 0x80000056ff567210 */ /* 0x000fc80007ffe0ff */
[----:B------:R-:W-:Y:S02]  /*3520*/  LEA R66, R66, R159, 0x2 ;  /* 0x0000009f42427211 */ /* 0x000fe400078e10ff */
[----:B------:R-:W-:Y:S02]  /*3530*/  PRMT R159, R86, 0x7710, RZ ;  /* 0x00007710569f7816 */ /* 0x000fe400000000ff */
[----:B------:R-:W-:Y:S02]  /*3540*/  LOP3.LUT R86, R64, 0xffff, RZ, 0xc0, !PT ;  /* 0x0000ffff40567812 */ /* 0x000fe400078ec0ff */
[----:B------:R-:W-:Y:S02]  /*3550*/  IADD3 R140, PT, PT, R140, R159, RZ ;  /* 0x0000009f8c8c7210 */ /* 0x000fe40007ffe0ff */
[----:B------:R-:W-:-:S04]  /*3560*/  SHF.R.U32.HI R86, RZ, 0x1, R86 ;  /* 0x00000001ff567819 */ /* 0x000fc80000011656 */
[----:B------:R-:W-:Y:S01]  /*3570*/  LOP3.LUT R159, R86, 0xffff, RZ, 0xc0, !PT ;  /* 0x0000ffff569f7812 */ /* 0x000fe200078ec0ff */
[--C-:B------:R-:W-:Y:S02]  /*3580*/  IMAD R86, R165, 0x24, R90.reuse ;  /* 0x00000024a5567824 */ /* 0x100fe400078e025a */
[----:B------:R-:W-:Y:S01]  /*3590*/  IMAD R90, R161, 0x24, R90 ;  /* 0x00000024a15a7824 */ /* 0x000fe200078e025a */
[----:B------:R-:W-:Y:S02]  /*35a0*/  LEA R68, R68, R159, 0x7 ;  /* 0x0000009f44447211 */ /* 0x000fe400078e38ff */
[----:B------:R-:W-:Y:S02]  /*35b0*/  SHF.L.U32 R159, R2, 0x2, RZ ;  /* 0x00000002029f7819 */ /* 0x000fe400000006ff */
[----:B------:R-:W-:Y:S02]  /*35c0*/  LOP3.LUT R161, R69, 0xffff, RZ, 0xc0, !PT ;  /* 0x0000ffff45a17812 */ /* 0x000fe400078ec0ff */
[----:B------:R-:W-:-:S02]  /*35d0*/  LOP3.LUT R159, R159, 0x4, RZ, 0xc0, !PT ;  /* 0x000000049f9f7812 */ /* 0x000fc400078ec0ff */
[----:B------:R-:W-:Y:S02]  /*35e0*/  LEA R70, R161, R70, 0x2 ;  /* 0x00000046a1467211 */ /* 0x000fe400078e10ff */
[----:B------:R-:W-:Y:S01]  /*35f0*/  LEA R86, R47, R86, 0x2 ;  /* 0x000000562f567211 */ /* 0x000fe200078e10ff */
[----:B------:R-:W-:Y:S01]  /*3600*/  IMAD R68, R68, UR5, R159 ;  /* 0x0000000544447c24 */ /* 0x000fe2000f8e029f */
[----:B------:R-:W-:Y:S02]  /*3610*/  LOP3.LUT R159, R140, 0xffff, RZ, 0xc0, !PT ;  /* 0x0000ffff8c9f7812 */ /* 0x000fe400078ec0ff */
[----:B------:R-:W-:Y:S02]  /*3620*/  LEA R90, R45, R90, 0x2 ;  /* 0x0000005a2d5a7211 */ /* 0x000fe400078e10ff */
[----:B------:R-:W-:Y:S02]  /*3630*/  LEA R69, R159, R158, 0x2 ;  /* 0x0000009e9f457211 */ /* 0x000fe400078e10ff */
[----:B------:R-:W-:-:S02]  /*3640*/  LOP3.LUT R159, R92, 0xffff, RZ, 0xc0, !PT ;  /* 0x0000ffff5c9f7812 */ /* 0x000fc400078ec0ff */
[----:B------:R-:W-:Y:S02]  /*3650*/  LOP3.LUT R92, R73, 0xffff, RZ, 0xc0, !PT ;  /* 0x0000ffff495c7812 */ /* 0x000fe400078ec0ff */
[----:B------:R-:W-:Y:S02]  /*3660*/  LEA R72, R159, R72, 0x2 ;  /* 0x000000489f487211 */ /* 0x000fe400078e10ff */
[----:B------:R-:W-:Y:S02]  /*3670*/  LEA R73, R92, R91, 0x2 ;  /* 0x0000005b5c497211 */ /* 0x000fe400078e10ff */
[----:B------:R-:W-:-:S07]  /*3680*/  IADD3 R91, PT, PT, R44, R43, RZ ;  /* 0x0000002b2c5b7210 */ /* 0x000fce0007ffe0ff */
.L_x_1:
[----:B------:R-:W1:Y:S08]  /*3690*/  LDC.64 R40, c[0x0][0x380] ;  /* 0x0000e000ff287b82 */ /* 0x000e700000000a00 */
[----:B------:R-:W2:Y:S01]  /*36a0*/  LDC.64 R44, c[0x0][0x388] ;  /* 0x0000e200ff2c7b82 */ /* 0x000ea20000000a00 */
[----:B-1----:R-:W-:-:S06]  /*36b0*/  IMAD.WIDE R40, R68, 0x4, R40 ;  /* 0x0000000444287825 */ /* 0x002fcc00078e0228 */
[----:B0-----:R-:W3:Y:S01]  /*36c0*/  LDG.E.128 R40, desc[UR6][R40.64] ;  /* 0x0000000628287981 */ /* 0x001ee2000c1e1d00 */
[----:B--2---:R-:W-:-:S06]  /*36d0*/  IMAD.WIDE R44, R91, 0x4, R44 ;  /* 0x000000045b2c7825 */ /* 0x004fcc00078e022c */
[----:B------:R-:W2:Y:S01]  /*36e0*/  LDG.E.128 R44, desc[UR6][R44.64] ;  /* 0x000000062c2c7981 */ /* 0x000ea2000c1e1d00 */
[----:B------:R-:W-:Y:S02]  /*36f0*/  SHF.L.U32 R48, R64, 0x4, RZ ;  /* 0x0000000440307819 */ /* 0x000fe400000006ff */
[----:B------:R-:W-:Y:S02]  /*3700*/  IADD3 R50, PT, PT, R4, 0x1200, RZ ;  /* 0x0000120004327810 */ /* 0x000fe40007ffe0ff */
[C---:B------:R-:W-:Y:S02]  /*3710*/  LOP3.LUT R49, R48.reuse, 0x7fe00, RZ, 0xc0, !PT ;  /* 0x0007fe0030317812 */ /* 0x040fe400078ec0ff */
[----:B------:R-:W-:Y:S02]  /*3720*/  LOP3.LUT R48, R48, 0x1f0, RZ, 0xc0, !PT ;  /* 0x000001f030307812 */ /* 0x000fe400078ec0ff */
[----:B------:R-:W-:-:S04]  /*3730*/  LEA R50, R3, R50, 0x18 ;  /* 0x0000003203327211 */ /* 0x000fc800078ec0ff */
[-C--:B------:R-:W-:Y:S02]  /*3740*/  IADD3 R140, PT, PT, R48, R50.reuse, R49 ;  /* 0x00000032308c7210 */ /* 0x080fe40007ffe031 */
[----:B------:R-:W-:Y:S01]  /*3750*/  LEA R92, R2, R50, 0x5 ;  /* 0x00000032025c7211 */ /* 0x000fe200078e28ff */
[----:B---3--:R-:W-:Y:S04]  /*3760*/  STS.128 [R66], R40 ;  /* 0x0000002842007388 */ /* 0x008fe80000000c00 */
[----:B--2---:R-:W-:Y:S01]  /*3770*/  STS.128 [R140], R44 ;  /* 0x0000002c8c007388 */ /* 0x004fe20000000c00 */
[----:B------:R-:W-:Y:S06]  /*3780*/  BAR.SYNC.DEFER_BLOCKING 0x0 ;  /* 0x0000000000007b1d */ /* 0x000fec0000010000 */
[----:B------:R-:W-:Y:S04]  /*3790*/  LDS R159, [R69] ;  /* 0x00000000459f7984 */ /* 0x000fe80000000800 */
[----:B------:R-:W0:Y:S04]  /*37a0*/  LDS.128 R48, [R92] ;  /* 0x000000005c307984 */ /* 0x000e280000000c00 */
[----:B------:R-:W1:Y:S04]  /*37b0*/  LDS.128 R52, [R92+0x10] ;  /* 0x000010005c347984 */ /* 0x000e680000000c00 */
[----:B------:R-:W2:Y:S04]  /*37c0*/  LDS R44, [R6] ;  /* 0x00000000062c7984 */ /* 0x000ea80000000800 */
[----:B------:R-:W3:Y:S04]  /*37d0*/  LDS R43, [R7] ;  /* 0x00000000072b7984 */ /* 0x000ee80000000800 */
[----:B------:R-:W4:Y:S04]  /*37e0*/  LDS R42, [R8] ;  /* 0x00000000082a7984 */ /* 0x000f280000000800 */
[----:B------:R-:W5:Y:S04]  /*37f0*/  LDS R41, [R9] ;  /* 0x0000000009297984 */ /* 0x000f680000000800 */
[----:B------:R-:W5:Y:S04]  /*3800*/  LDS R40, [R10] ;  /* 0x000000000a287984 */ /* 0x000f680000000800 */
[----:B------:R-:W5:Y:S04]  /*3810*/  LDS R140, [R11] ;  /* 0x000000000b8c7984 */ /* 0x000f680000000800 */
[----:B------:R-:W-:Y:S04]  /*3820*/  LDS R161, [R13] ;  /* 0x000000000da17984 */ /* 0x000fe80000000800 */
[----:B------:R-:W-:Y:S01]  /*3830*/  LDS R158, [R14] ;  /* 0x000000000e9e7984 */ /* 0x000fe20000000800 */
[C---:B0-----:R-:W-:Y:S01]  /*3840*/  FFMA R130, R159.reuse, R48, R130 ;  /* 0x000000309f827223 */ /* 0x041fe20000000082 */
[C---:B------:R-:W-:Y:S01]  /*3850*/  FFMA R126, R159.reuse, R49, R126 ;  /* 0x000000319f7e7223 */ /* 0x040fe2000000007e */
[C---:B------:R-:W-:Y:S01]  /*3860*/  FFMA R123, R159.reuse, R50, R123 ;  /* 0x000000329f7b7223 */ /* 0x040fe2000000007b */
[C---:B------:R-:W-:Y:S01]  /*3870*/  FFMA R122, R159.reuse, R51, R122 ;  /* 0x000000339f7a7223 */ /* 0x040fe2000000007a */
[C---:B-1----:R-:W-:Y:S01]  /*3880*/  FFMA R124, R159.reuse, R52, R124 ;  /* 0x000000349f7c7223 */ /* 0x042fe2000000007c */
[C---:B------:R-:W-:Y:S01]  /*3890*/  FFMA R143, R159.reuse, R53, R143 ;  /* 0x000000359f8f7223 */ /* 0x040fe2000000008f */
[C---:B------:R-:W-:Y:S01]  /*38a0*/  FFMA R152, R159.reuse, R54, R152 ;  /* 0x000000369f987223 */ /* 0x040fe20000000098 */
[----:B------:R-:W-:Y:S01]  /*38b0*/  FFMA R149, R159, R55, R149 ;  /* 0x000000379f957223 */ /* 0x000fe20000000095 */
[----:B------:R-:W-:Y:S04]  /*38c0*/  LDS R160, [R15] ;  /* 0x000000000fa07984 */ /* 0x000fe80000000800 */
[----:B------:R-:W0:Y:S01]  /*38d0*/  LDS R159, [R12] ;  /* 0x000000000c9f7984 */ /* 0x000e220000000800 */
[C---:B--2---:R-:W-:Y:S01]  /*38e0*/  FFMA R120, R44.reuse, R48, R120 ;  /* 0x000000302c787223 */ /* 0x044fe20000000078 */
[C---:B------:R-:W-:Y:S01]  /*38f0*/  FFMA R119, R44.reuse, R49, R119 ;  /* 0x000000312c777223 */ /* 0x040fe20000000077 */
[C---:B------:R-:W-:Y:S01]  /*3900*/  FFMA R118, R44.reuse, R50, R118 ;  /* 0x000000322c767223 */ /* 0x040fe20000000076 */
[C---:B------:R-:W-:Y:S01]  /*3910*/  FFMA R117, R44.reuse, R51, R117 ;  /* 0x000000332c757223 */ /* 0x040fe20000000075 */
[C---:B------:R-:W-:Y:S01]  /*3920*/  FFMA R146, R44.reuse, R52, R146 ;  /* 0x000000342c927223 */ /* 0x040fe20000000092 */
[C---:B------:R-:W-:Y:S01]  /*3930*/  FFMA R153, R44.reuse, R53, R153 ;  /* 0x000000352c997223 */ /* 0x040fe20000000099 */
[C---:B------:R-:W-:Y:S01]  /*3940*/  FFMA R144, R44.reuse, R54, R144 ;  /* 0x000000362c907223 */ /* 0x040fe20000000090 */
[----:B------:R-:W-:Y:S01]  /*3950*/  FFMA R156, R44, R55, R156 ;  /* 0x000000372c9c7223 */ /* 0x000fe2000000009c */
[C---:B---3--:R-:W-:Y:S01]  /*3960*/  FFMA R150, R43.reuse, R48, R150 ;  /* 0x000000302b967223 */ /* 0x048fe20000000096 */
[C---:B------:R-:W-:Y:S01]  /*3970*/  FFMA R157, R43.reuse, R49, R157 ;  /* 0x000000312b9d7223 */ /* 0x040fe2000000009d */
[C---:B------:R-:W-:Y:S01]  /*3980*/  FFMA R142, R43.reuse, R50, R142 ;  /* 0x000000322b8e7223 */ /* 0x040fe2000000008e */
[C---:B------:R-:W-:Y:S01]  /*3990*/  FFMA R137, R43.reuse, R51, R137 ;  /* 0x000000332b897223 */ /* 0x040fe20000000089 */
[C---:B------:R-:W-:Y:S01]  /*39a0*/  FFMA R136, R43.reuse, R52, R136 ;  /* 0x000000342b887223 */ /* 0x040fe20000000088 */
[C---:B------:R-:W-:Y:S01]  /*39b0*/  FFMA R135, R43.reuse, R53, R135 ;  /* 0x000000352b877223 */ /* 0x040fe20000000087 */
[C---:B------:R-:W-:Y:S01]  /*39c0*/  FFMA R141, R43.reuse, R54, R141 ;  /* 0x000000362b8d7223 */ /* 0x040fe2000000008d */
[----:B------:R-:W-:Y:S01]  /*39d0*/  FFMA R155, R43, R55, R155 ;  /* 0x000000372b9b7223 */ /* 0x000fe2000000009b */
[C---:B----4-:R-:W-:Y:S01]  /*39e0*/  FFMA R139, R42.reuse, R48, R139 ;  /* 0x000000302a8b7223 */ /* 0x050fe2000000008b */
[C---:B------:R-:W-:Y:S01]  /*39f0*/  FFMA R138, R42.reuse, R49, R138 ;  /* 0x000000312a8a7223 */ /* 0x040fe2000000008a */
[C---:B------:R-:W-:Y:S01]  /*3a00*/  FFMA R134, R42.reuse, R50, R134 ;  /* 0x000000322a867223 */ /* 0x040fe20000000086 */
[C---:B------:R-:W-:Y:S01]  /*3a10*/  FFMA R129, R42.reuse, R51, R129 ;  /* 0x000000332a817223 */ /* 0x040fe20000000081 */
[C---:B------:R-:W-:Y:S01]  /*3a20*/  FFMA R128, R42.reuse, R52, R128 ;  /* 0x000000342a807223 */ /* 0x040fe20000000080 */
[C---:B------:R-:W-:Y:S01]  /*3a30*/  FFMA R127, R42.reuse, R53, R127 ;  /* 0x000000352a7f7223 */ /* 0x040fe2000000007f */
[C---:B------:R-:W-:Y:S01]  /*3a40*/  FFMA R133, R42.reuse, R54, R133 ;  /* 0x000000362a857223 */ /* 0x040fe20000000085 */
[----:B------:R-:W-:Y:S01]  /*3a50*/  FFMA R132, R42, R55, R132 ;  /* 0x000000372a847223 */ /* 0x000fe20000000084 */
[C---:B-----5:R-:W-:Y:S01]  /*3a60*/  FFMA R131, R41.reuse, R48, R131 ;  /* 0x0000003029837223 */ /* 0x060fe20000000083 */
[C---:B------:R-:W-:Y:S01]  /*3a70*/  FFMA R147, R41.reuse, R49, R147 ;  /* 0x0000003129937223 */ /* 0x040fe20000000093 */
[C---:B------:R-:W-:Y:S01]  /*3a80*/  FFMA R154, R41.reuse, R50, R154 ;  /* 0x00000032299a7223 */ /* 0x040fe2000000009a */
[C---:B------:R-:W-:Y:S01]  /*3a90*/  FFMA R151, R41.reuse, R51, R151 ;  /* 0x0000003329977223 */ /* 0x040fe20000000097 */
[C---:B------:R-:W-:Y:S01]  /*3aa0*/  FFMA R145, R41.reuse, R52, R145 ;  /* 0x0000003429917223 */ /* 0x040fe20000000091 */
[C---:B------:R-:W-:Y:S01]  /*3ab0*/  FFMA R121, R41.reuse, R53, R121 ;  /* 0x0000003529797223 */ /* 0x040fe20000000079 */
[C---:B------:R-:W-:Y:S01]  /*3ac0*/  FFMA R125, R41.reuse, R54, R125 ;  /* 0x00000036297d7223 */ /* 0x040fe2000000007d */
[----:B------:R-:W-:Y:S01]  /*3ad0*/  FFMA R148, R41, R55, R148 ;  /* 0x0000003729947223 */ /* 0x000fe20000000094 */
[C---:B------:R-:W-:Y:S01]  /*3ae0*/  FFMA R108, R40.reuse, R48, R108 ;  /* 0x00000030286c7223 */ /* 0x040fe2000000006c */
        /* <DEDUP_REMOVED lines=15> */
[C---:B0-----:R-:W-:Y:S01]  /*3be0*/  FFMA R93, R159.reuse, R48, R93 ;  /* 0x000000309f5d7223 */ /* 0x041fe2000000005d */
[C---:B------:R-:W-:Y:S01]  /*3bf0*/  FFMA R95, R159.reuse, R49, R95 ;  /* 0x000000319f5f7223 */ /* 0x040fe2000000005f */
[C---:B------:R-:W-:Y:S01]  /*3c00*/  FFMA R97, R159.reuse, R50, R97 ;  /* 0x000000329f617223 */ /* 0x040fe20000000061 */
[C---:B------:R-:W-:Y:S01]  /*3c10*/  FFMA R102, R159.reuse, R51, R102 ;  /* 0x000000339f667223 */ /* 0x040fe20000000066 */
[C---:B------:R-:W-:Y:S01]  /*3c20*/  FFMA R103, R159.reuse, R52, R103 ;  /* 0x000000349f677223 */ /* 0x040fe20000000067 */
[C---:B------:R-:W-:Y:S01]  /*3c30*/  FFMA R104, R159.reuse, R53, R104 ;  /* 0x000000359f687223 */ /* 0x040fe20000000068 */
[C---:B------:R-:W-:Y:S01]  /*3c40*/  FFMA R105, R159.reuse, R54, R105 ;  /* 0x000000369f697223 */ /* 0x040fe20000000069 */
[----:B------:R-:W-:Y:S01]  /*3c50*/  FFMA R107, R159, R55, R107 ;  /* 0x000000379f6b7223 */ /* 0x000fe2000000006b */
[----:B------:R-:W0:Y:S04]  /*3c60*/  LDS.128 R40, [R92+0x200] ;  /* 0x000200005c287984 */ /* 0x000e280000000c00 */
[----:B------:R-:W1:Y:S04]  /*3c70*/  LDS.128 R44, [R92+0x210] ;  /* 0x000210005c2c7984 */ /* 0x000e680000000c00 */
[----:B------:R-:W2:Y:S04]  /*3c80*/  LDS R50, [R16] ;  /* 0x0000000010327984 */ /* 0x000ea80000000800 */
[----:B------:R-:W3:Y:S04]  /*3c90*/  LDS R49, [R17] ;  /* 0x0000000011317984 */ /* 0x000ee80000000800 */
[----:B------:R-:W4:Y:S04]  /*3ca0*/  LDS R48, [R18] ;  /* 0x0000000012307984 */ /* 0x000f280000000800 */
[----:B------:R-:W5:Y:S04]  /*3cb0*/  LDS R140, [R19] ;  /* 0x00000000138c7984 */ /* 0x000f680000000800 */
[----:B------:R-:W5:Y:S04]  /*3cc0*/  LDS R159, [R20] ;  /* 0x00000000149f7984 */ /* 0x000f680000000800 */
[----:B------:R-:W-:Y:S04]  /*3cd0*/  LDS.128 R52, [R92+0x410] ;  /* 0x000410005c347984 */ /* 0x000fe80000000c00 */
        /* <DEDUP_REMOVED lines=65> */
[----:B------:R-:W0:Y:S04]  /*40f0*/  LDS R161, [R21] ;  /* 0x0000000015a17984 */ /* 0x000e280000000800 */
[----:B------:R-:W1:Y:S04]  /*4100*/  LDS.128 R48, [R92+0x400] ;  /* 0x000400005c307984 */ /* 0x000e680000000c00 */
[----:B------:R-:W2:Y:S04]  /*4110*/  LDS R158, [R22] ;  /* 0x00000000169e7984 */ /* 0x000ea80000000800 */
[----:B------:R-:W3:Y:S04]  /*4120*/  LDS R160, [R23] ;  /* 0x0000000017a07984 */ /* 0x000ee80000000800 */
[----:B------:R-:W4:Y:S04]  /*4130*/  LDS R42, [R24] ;  /* 0x00000000182a7984 */ /* 0x000f280000000800 */
[----:B------:R-:W5:Y:S04]  /*4140*/  LDS R41, [R25] ;  /* 0x0000000019297984 */ /* 0x000f680000000800 */
[----:B------:R-:W5:Y:S04]  /*4150*/  LDS R40, [R26] ;  /* 0x000000001a287984 */ /* 0x000f680000000800 */
[----:B------:R-:W5:Y:S04]  /*4160*/  LDS R140, [R27] ;  /* 0x000000001b8c7984 */ /* 0x000f680000000800 */
[----:B------:R-:W5:Y:S04]  /*4170*/  LDS R159, [R28] ;  /* 0x000000001c9f7984 */ /* 0x000f680000000800 */
[----:B------:R-:W-:Y:S01]  /*4180*/  LDS.128 R44, [R92+0x610] ;  /* 0x000610005c2c7984 */ /* 0x000fe20000000c00 */
        /* <DEDUP_REMOVED lines=246> */
[----:B------:R-:W-:Y:S01]  /*50f0*/  FFMA R129, R50, R43, R129 ;  /* 0x0000002b32817223 */ /* 0x000fe20000000081 */
[C---:B-----5:R-:W-:Y:S01]  /*5100*/  FFMA R131, R49.reuse, R40, R131 ;  /* 0x0000002831837223 */ /* 0x060fe20000000083 */
[C---:B------:R-:W-:Y:S01]  /*5110*/  FFMA R147, R49.reuse, R41, R147 ;  /* 0x0000002931937223 */ /* 0x040fe20000000093 */
[C---:B------:R-:W-:Y:S01]  /*5120*/  FFMA R154, R49.reuse, R42, R154 ;  /* 0x0000002a319a7223 */ /* 0x040fe2000000009a */
[----:B------:R-:W-:Y:S01]  /*5130*/  FFMA R151, R49, R43, R151 ;  /* 0x0000002b31977223 */ /* 0x000fe20000000097 */
        /* <DEDUP_REMOVED lines=28> */
[----:B------:R-:W0:Y:S01]  /*5300*/  LDS R160, [R75] ;  /* 0x000000004ba07984 */ /* 0x000e220000000800 */
[----:B------:R-:W-:-:S03]  /*5310*/  FFMA R103, R159, R44, R103 ;  /* 0x0000002c9f677223 */ /* 0x000fc60000000067 */
[----:B------:R-:W1:Y:S04]  /*5320*/  LDS R158, [R76] ;  /* 0x000000004c9e7984 */ /* 0x000e680000000800 */
[----:B------:R-:W2:Y:S04]  /*5330*/  LDS R140, [R78] ;  /* 0x000000004e8c7984 */ /* 0x000ea80000000800 */
[----:B------:R-:W3:Y:S04]  /*5340*/  LDS R43, [R79] ;  /* 0x000000004f2b7984 */ /* 0x000ee80000000800 */
[----:B------:R-:W4:Y:S04]  /*5350*/  LDS R42, [R80] ;  /* 0x00000000502a7984 */ /* 0x000f280000000800 */
[----:B------:R-:W5:Y:S04]  /*5360*/  LDS R41, [R81] ;  /* 0x0000000051297984 */ /* 0x000f680000000800 */
[----:B------:R-:W5:Y:S04]  /*5370*/  LDS R40, [R82] ;  /* 0x0000000052287984 */ /* 0x000f680000000800 */
[----:B------:R-:W5:Y:S04]  /*5380*/  LDS.128 R48, [R92+0xc00] ;  /* 0x000c00005c307984 */ /* 0x000f680000000c00 */
[----:B------:R-:W5:Y:S01]  /*5390*/  LDS R44, [R83] ;  /* 0x00000000532c7984 */ /* 0x000f620000000800 */
[-C--:B------:R-:W-:Y:S01]  /*53a0*/  FFMA R149, R161, R47.reuse, R149 ;  /* 0x0000002fa1957223 */ /* 0x080fe20000000095 */
[C---:B------:R-:W-:Y:S01]  /*53b0*/  FFMA R47, R159.reuse, R47, R107 ;  /* 0x0000002f9f2f7223 */ /* 0x040fe2000000006b */
[CC--:B------:R-:W-:Y:S01]  /*53c0*/  FFMA R104, R159.reuse, R45.reuse, R104 ;  /* 0x0000002d9f687223 */ /* 0x0c0fe20000000068 */
[-C--:B------:R-:W-:Y:S01]  /*53d0*/  FFMA R105, R159, R46.reuse, R105 ;  /* 0x0000002e9f697223 */ /* 0x080fe20000000069 */
[C---:B------:R-:W-:Y:S01]  /*53e0*/  FFMA R143, R161.reuse, R45, R143 ;  /* 0x0000002da18f7223 */ /* 0x040fe2000000008f */
[----:B------:R-:W-:Y:S01]  /*53f0*/  FFMA R152, R161, R46, R152 ;  /* 0x0000002ea1987223 */ /* 0x000fe20000000098 */
[----:B------:R-:W-:Y:S01]  /*5400*/  LDS R107, [R5] ;  /* 0x00000000056b7984 */ /* 0x000fe20000000800 */
[C---:B0-----:R-:W-:Y:S01]  /*5410*/  FFMA R149, R160.reuse, R55, R149 ;  /* 0x00000037a0957223 */ /* 0x041fe20000000095 */
[C---:B------:R-:W-:Y:S01]  /*5420*/  FFMA R124, R160.reuse, R52, R124 ;  /* 0x00000034a07c7223 */ /* 0x040fe2000000007c */
[----:B------:R-:W-:Y:S01]  /*5430*/  FFMA R143, R160, R53, R143 ;  /* 0x00000035a08f7223 */ /* 0x000fe2000000008f */
[----:B-1----:R-:W-:Y:S01]  /*5440*/  FFMA R156, R158, R55, R156 ;  /* 0x000000379e9c7223 */ /* 0x002fe2000000009c */
[----:B------:R-:W-:Y:S01]  /*5450*/  FFMA R152, R160, R54, R152 ;  /* 0x00000036a0987223 */ /* 0x000fe20000000098 */
[C---:B------:R-:W-:Y:S01]  /*5460*/  FFMA R146, R158.reuse, R52, R146 ;  /* 0x000000349e927223 */ /* 0x040fe20000000092 */
[----:B------:R-:W-:Y:S01]  /*5470*/  FFMA R153, R158, R53, R153 ;  /* 0x000000359e997223 */ /* 0x000fe20000000099 */
[----:B--2---:R-:W-:Y:S01]  /*5480*/  FFMA R155, R140, R55, R155 ;  /* 0x000000378c9b7223 */ /* 0x004fe2000000009b */
[----:B------:R-:W-:Y:S01]  /*5490*/  FFMA R144, R158, R54, R144 ;  /* 0x000000369e907223 */ /* 0x000fe20000000090 */
[CC--:B------:R-:W-:Y:S01]  /*54a0*/  FFMA R136, R140.reuse, R52.reuse, R136 ;  /* 0x000000348c887223 */ /* 0x0c0fe20000000088 */
[----:B------:R-:W-:Y:S01]  /*54b0*/  FFMA R135, R140, R53, R135 ;  /* 0x000000358c877223 */ /* 0x000fe20000000087 */
[C---:B---3--:R-:W-:Y:S01]  /*54c0*/  FFMA R132, R43.reuse, R55, R132 ;  /* 0x000000372b847223 */ /* 0x048fe20000000084 */
        /* <DEDUP_REMOVED lines=59> */
[----:B------:R-:W5:Y:S01]  /*5880*/  LDS R48, [R90] ;  /* 0x000000005a307984 */ /* 0x000f620000000800 */
[----:B------:R-:W-:-:S04]  /*5890*/  UIADD3 UR4, UPT, UPT, UR4, 0x8, URZ ;  /* 0x0000000804047890 */ /* 0x000fc8000fffe0ff */
[----:B------:R-:W-:Y:S01]  /*58a0*/  UISETP.GE.AND UP0, UPT, UR4, UR5, UPT ;  /* 0x000000050400728c */ /* 0x000fe2000bf06270 */
[----:B------:R-:W-:Y:S02]  /*58b0*/  IADD3 R68, PT, PT, R68, 0x8, RZ ;  /* 0x0000000844447810 */ /* 0x000fe40007ffe0ff */
[----:B------:R-:W-:Y:S01]  /*58c0*/  LEA R91, R77, R91, 0x3 ;  /* 0x0000005b4d5b7211 */ /* 0x000fe200078e18ff */
[C---:B0-----:R-:W-:Y:S01]  /*58d0*/  FFMA R93, R107.reuse, R40, R93 ;  /* 0x000000286b5d7223 */ /* 0x041fe2000000005d */
[C---:B------:R-:W-:Y:S01]  /*58e0*/  FFMA R95, R107.reuse, R41, R95 ;  /* 0x000000296b5f7223 */ /* 0x040fe2000000005f */
[C---:B------:R-:W-:Y:S01]  /*58f0*/  FFMA R97, R107.reuse, R42, R97 ;  /* 0x0000002a6b617223 */ /* 0x040fe20000000061 */
[C---:B------:R-:W-:Y:S01]  /*5900*/  FFMA R102, R107.reuse, R43, R102 ;  /* 0x0000002b6b667223 */ /* 0x040fe20000000066 */
[C---:B-1----:R-:W-:Y:S01]  /*5910*/  FFMA R103, R107.reuse, R44, R103 ;  /* 0x0000002c6b677223 */ /* 0x042fe20000000067 */
[C---:B------:R-:W-:Y:S01]  /*5920*/  FFMA R104, R107.reuse, R45, R104 ;  /* 0x0000002d6b687223 */ /* 0x040fe20000000068 */
[----:B------:R-:W-:Y:S01]  /*5930*/  FFMA R105, R107, R46, R105 ;  /* 0x0000002e6b697223 */ /* 0x000fe20000000069 */
[CC--:B------:R-:W-:Y:S01]  /*5940*/  FFMA R130, R162.reuse, R40.reuse, R130 ;  /* 0x00000028a2827223 */ /* 0x0c0fe20000000082 */
[C---:B--2---:R-:W-:Y:S01]  /*5950*/  FFMA R120, R161.reuse, R40, R120 ;  /* 0x00000028a1787223 */ /* 0x044fe20000000078 */
[CC--:B------:R-:W-:Y:S01]  /*5960*/  FFMA R126, R162.reuse, R41.reuse, R126 ;  /* 0x00000029a27e7223 */ /* 0x0c0fe2000000007e */
[CC--:B------:R-:W-:Y:S01]  /*5970*/  FFMA R119, R161.reuse, R41.reuse, R119 ;  /* 0x00000029a1777223 */ /* 0x0c0fe20000000077 */
[----:B------:R-:W-:Y:S01]  /*5980*/  FFMA R123, R162, R42, R123 ;  /* 0x0000002aa27b7223 */ /* 0x000fe2000000007b */
[C---:B---3--:R-:W-:Y:S01]  /*5990*/  FFMA R150, R160.reuse, R40, R150 ;  /* 0x00000028a0967223 */ /* 0x048fe20000000096 */
[CC--:B------:R-:W-:Y:S01]  /*59a0*/  FFMA R157, R160.reuse, R41.reuse, R157 ;  /* 0x00000029a09d7223 */ /* 0x0c0fe2000000009d */
[-C--:B------:R-:W-:Y:S01]  /*59b0*/  FFMA R118, R161, R42.reuse, R118 ;  /* 0x0000002aa1767223 */ /* 0x080fe20000000076 */
[----:B------:R-:W-:Y:S01]  /*59c0*/  FFMA R142, R160, R42, R142 ;  /* 0x0000002aa08e7223 */ /* 0x000fe2000000008e */
[C---:B----4-:R-:W-:Y:S01]  /*59d0*/  FFMA R139, R159.reuse, R40, R139 ;  /* 0x000000289f8b7223 */ /* 0x050fe2000000008b */
[C---:B------:R-:W-:Y:S01]  /*59e0*/  FFMA R138, R159.reuse, R41, R138 ;  /* 0x000000299f8a7223 */ /* 0x040fe2000000008a */
[----:B------:R-:W-:Y:S01]  /*59f0*/  FFMA R134, R159, R42, R134 ;  /* 0x0000002a9f867223 */ /* 0x000fe20000000086 */
[----:B------:R-:W-:Y:S01]  /*5a00*/  FFMA R122, R162, R43, R122 ;  /* 0x0000002ba27a7223 */ /* 0x000fe2000000007a */
[C---:B-----5:R-:W-:Y:S01]  /*5a10*/  FFMA R131, R158.reuse, R40, R131 ;  /* 0x000000289e837223 */ /* 0x060fe20000000083 */
[C---:B------:R-:W-:Y:S01]  /*5a20*/  FFMA R147, R158.reuse, R41, R147 ;  /* 0x000000299e937223 */ /* 0x040fe20000000093 */
[----:B------:R-:W-:Y:S01]  /*5a30*/  FFMA R154, R158, R42, R154 ;  /* 0x0000002a9e9a7223 */ /* 0x000fe2000000009a */
[----:B------:R-:W-:Y:S01]  /*5a40*/  FFMA R117, R161, R43, R117 ;  /* 0x0000002ba1757223 */ /* 0x000fe20000000075 */
[C---:B------:R-:W-:Y:S01]  /*5a50*/  FFMA R108, R140.reuse, R40, R108 ;  /* 0x000000288c6c7223 */ /* 0x040fe2000000006c */
[C---:B------:R-:W-:Y:S01]  /*5a60*/  FFMA R110, R140.reuse, R41, R110 ;  /* 0x000000298c6e7223 */ /* 0x040fe2000000006e */
[----:B------:R-:W-:Y:S01]  /*5a70*/  FFMA R111, R140, R42, R111 ;  /* 0x0000002a8c6f7223 */ /* 0x000fe2000000006f */
[----:B------:R-:W-:Y:S01]  /*5a80*/  FFMA R137, R160, R43, R137 ;  /* 0x0000002ba0897223 */ /* 0x000fe20000000089 */
[C---:B------:R-:W-:Y:S01]  /*5a90*/  FFMA R106, R48.reuse, R40, R106 ;  /* 0x00000028306a7223 */ /* 0x040fe2000000006a */
[C---:B------:R-:W-:Y:S01]  /*5aa0*/  FFMA R109, R48.reuse, R41, R109 ;  /* 0x00000029306d7223 */ /* 0x040fe2000000006d */
[----:B------:R-:W-:Y:S01]  /*5ab0*/  FFMA R94, R48, R42, R94 ;  /* 0x0000002a305e7223 */ /* 0x000fe2000000005e */
[-C--:B------:R-:W-:Y:S01]  /*5ac0*/  FFMA R129, R159, R43.reuse, R129 ;  /* 0x0000002b9f817223 */ /* 0x080fe20000000081 */
[-C--:B------:R-:W-:Y:S01]  /*5ad0*/  FFMA R151, R158, R43.reuse, R151 ;  /* 0x0000002b9e977223 */ /* 0x080fe20000000097 */
[-C--:B------:R-:W-:Y:S01]  /*5ae0*/  FFMA R112, R140, R43.reuse, R112 ;  /* 0x0000002b8c707223 */ /* 0x080fe20000000070 */
        /* <DEDUP_REMOVED lines=28> */
[-C--:B------:R-:W-:Y:S01]  /*5cb0*/  FFMA R98, R48, R47.reuse, R98 ;  /* 0x0000002f30627223 */ /* 0x080fe20000000062 */
[----:B------:R-:W-:Y:S01]  /*5cc0*/  FFMA R107, R107, R47, R55 ;  /* 0x0000002f6b6b7223 */ /* 0x000fe20000000037 */
[----:B------:R-:W-:Y:S06]  /*5cd0*/  BAR.SYNC.DEFER_BLOCKING 0x0 ;  /* 0x0000000000007b1d */ /* 0x000fec0000010000 */
[----:B------:R-:W-:Y:S05]  /*5ce0*/  BRA.U !UP0, `(.L_x_1) ;  /* 0xffffffd908687547 */ /* 0x000fea000b83ffff */
.L_x_0:
[C---:B------:R-:W-:Y:S01]  /*5cf0*/  IMAD.WIDE R2, R0.reuse, 0x4, R62 ;  /* 0x0000000400027825 */ /* 0x040fe200078e023e */
[----:B0-----:R-:W-:Y:S04]  /*5d00*/  STG.E desc[UR6][R62.64], R130 ;  /* 0x000000823e007986 */ /* 0x001fe8000c101906 */
[----:B------:R-:W-:Y:S01]  /*5d10*/  STG.E desc[UR6][R62.64+0x4], R126 ;  /* 0x0000047e3e007986 */ /* 0x000fe2000c101906 */
[----:B------:R-:W-:-:S03]  /*5d20*/  IMAD.WIDE R4, R0, 0x4, R2 ;  /* 0x0000000400047825 */ /* 0x000fc600078e0202 */
[----:B------:R-:W-:Y:S01]  /*5d30*/  STG.E desc[UR6][R62.64+0x8], R123 ;  /* 0x0000087b3e007986 */ /* 0x000fe2000c101906 */
[----:B------:R-:W-:-:S03]  /*5d40*/  IMAD.WIDE R6, R0, 0x4, R4 ;  /* 0x0000000400067825 */ /* 0x000fc600078e0204 */
[----:B------:R-:W-:Y:S04]  /*5d50*/  STG.E desc[UR6][R62.64+0xc], R122 ;  /* 0x00000c7a3e007986 */ /* 0x000fe8000c101906 */
        /* <DEDUP_REMOVED lines=11> */
[----:B------:R0:W-:Y:S04]  /*5e10*/  STG.E desc[UR6][R2.64+0x1c], R156 ;  /* 0x00001c9c02007986 */ /* 0x0001e8000c101906 */
[----:B------:R-:W-:Y:S04]  /*5e20*/  STG.E desc[UR6][R4.64], R150 ;  /* 0x0000009604007986 */ /* 0x000fe8000c101906 */
[----:B------:R-:W-:Y:S01]  /*5e30*/  STG.E desc[UR6][R4.64+0x4], R157 ;  /* 0x0000049d04007986 */ /* 0x000fe2000c101906 */
[----:B0-----:R-:W-:-:S03]  /*5e40*/  IMAD.WIDE R2, R0, 0x4, R6 ;  /* 0x0000000400027825 */ /* 0x001fc600078e0206 */
        /* <DEDUP_REMOVED lines=48> */
[----:B------:R-:W-:Y:S01]  /*6150*/  STG.E desc[UR6][R2.64+0x1c], R107 ;  /* 0x00001c6b02007986 */ /* 0x000fe2000c101906 */
[----:B------:R-:W-:Y:S05]  /*6160*/  EXIT ;  /* 0x000000000000794d */ /* 0x000fea0003800000 */
.L_x_2:
[----:B------:R-:W-:-:S00]  /*6170*/  BRA `(.L_x_2) ;  /* 0xfffffffc00fc7947 */ /* 0x000fc0000383ffff */
[----:B------:R-:W-:-:S00]  /*6180*/  NOP ;  /* 0x0000000000007918 */ /* 0x000fc00000000000 */
[----:B------:R-:W-:-:S00]  /*6190*/  NOP ;  /* 0x0000000000007918 */ /* 0x000fc00000000000 */
[----:B------:R-:W-:-:S00]  /*61a0*/  NOP ;  /* 0x0000000000007918 */ /* 0x000fc00000000000 */
[----:B------:R-:W-:-:S00]  /*61b0*/  NOP ;  /* 0x0000000000007918 */ /* 0x000fc00000000000 */
[----:B------:R-:W-:-:S00]  /*61c0*/  NOP ;  /* 0x0000000000007918 */ /* 0x000fc00000000000 */
[----:B------:R-:W-:-:S00]  /*61d0*/  NOP ;  /* 0x0000000000007918 */ /* 0x000fc00000000000 */
[----:B------:R-:W-:-:S00]  /*61e0*/  NOP ;  /* 0x0000000000007918 */ /* 0x000fc00000000000 */
[----:B------:R-:W-:-:S00]  /*61f0*/  NOP ;  /* 0x0000000000007918 */ /* 0x000fc00000000000 */
.L_x_3:


//--------------------- .nv.shared._Z9matrixMulILi128ELi8ELi128ELi8ELi8EEvPfS0_S0_iii --------------------------
	.section	.nv.shared._Z9matrixMulILi128ELi8ELi128ELi8ELi8EEvPfS0_S0_iii,"aw",@nobits
	.sectionflags	@""
	.align	4
.nv.shared._Z9matrixMulILi128ELi8ELi128ELi8ELi8EEvPfS0_S0_iii:
	.zero		9728


//--------------------- .nv.shared.reserved.0     --------------------------
	.section	.nv.shared.reserved.0,"aw",@nobits
	.weak		__nv_reservedSMEM_offset_0_alias
	.size		__nv_reservedSMEM_offset_0_alias, 0, 64
	.other		__nv_reservedSMEM_offset_0_alias,@"STO_CUDA_RESERVED_SHARED STV_DEFAULT"
__nv_reservedSMEM_offset_0_alias:
	.zero		0
	.zero		64


//--------------------- .nv.constant0._Z9matrixMulILi128ELi8ELi128ELi8ELi8EEvPfS0_S0_iii --------------------------
	.section	.nv.constant0._Z9matrixMulILi128ELi8ELi128ELi8ELi8EEvPfS0_S0_iii,"a",@progbits
	.sectionflags	@""
	.align	4
.nv.constant0._Z9matrixMulILi128ELi8ELi128ELi8ELi8EEvPfS0_S0_iii:
	.zero		932


//--------------------- SYMBOLS --------------------------

	.type		.nv.reservedSmem.offset0,@object
	.size		.nv.reservedSmem.offset0,0x4
	.type		.nv.reservedSmem.cap,@object
	.size		.nv.reservedSmem.cap,0x4
